	.target	sm_100a

	.elftype	@"ET_EXEC"


//--------------------- .note.nv.tkinfo           --------------------------
	.section	.note.nv.tkinfo,"",@"SHT_NOTE"
	.sectionflags	@"SHF_NOTE_NV_TKINFO"
	.tkinfo
        /*0018*/ 	.word	0x00000002
        /*0030*/ 	.string	""
        /*0030*/ 	.string	"ptxas"
        /*0030*/ 	.string	"Cuda compilation tools, release 13.0, V13.0.88"
        /*0030*/ 	.string	"Build cuda_13.0.r13.0/compiler.36424714_0"
        /*0030*/ 	.string	"-arch sm_100a -m 64 "



//--------------------- .note.nv.cuinfo           --------------------------
	.section	.note.nv.cuinfo,"",@"SHT_NOTE"
	.sectionflags	@"SHF_NOTE_NV_CUINFO"
        /*0018*/ 	.short	0x0002
        /*001a*/ 	.short	0x0064
        /*001c*/ 	.short	0x0082
	.zero		2


//--------------------- .nv.info                  --------------------------
	.section	.nv.info,"",@"SHT_CUDA_INFO"
	.align	4


	//----- nvinfo : EIATTR_REGCOUNT
	.align		4
        /*0000*/ 	.byte	0x04, 0x2f
        /*0002*/ 	.short	(.L_19 - .L_18)
	.align		4
.L_18:
        /*0004*/ 	.word	index@(_ZN7cutlass13device_kernelINS_4gemm6kernel13GemmUniversalIN4cute5tupleIJiiiiEEENS1_10collective13CollectiveMmaINS1_35MainloopSm100TmaUmmaWarpSpecializedILi4ELi2ELi4ENS5_IJNS4_1CILi2EEENSA_ILi1EEESC_EEEEENS5_IJNSA_ILi64EEENSA_ILi128EEESG_EEENS_6half_tENS5_IJlSC_lEEESI_SJ_NS4_8TiledMMAINS4_8MMA_AtomIJNS4_20SM100_MMA_F16BF16_SSISI_SI_fLi64ELi128ELNS4_4UMMA5MajorE0ELSO_0ELNSN_7ScaleInE0ELSP_0EEEEEENS4_6LayoutINS5_IJSC_SC_SC_EEENS5_IJNSA_ILi0EEESU_SU_EEEEENS5_IJNS4_10UnderscoreESX_SX_EEEEENS4_13SM90_TMA_LOADENS4_14ComposedLayoutINS4_7SwizzleILi3ELi4ELi3EEENS4_18smem_ptr_flag_bitsILi16EEENSS_INS5_IJNSA_ILi8EEESF_EEENS5_IJSF_SC_EEEEEEEvNS4_8identityENS4_23SM90_TMA_LOAD_MULTICASTES1A_vS1B_EENS_8epilogue10collective18CollectiveEpilogueINS1E_23Sm100TmaWarpSpecializedILi4ELi2ELi16ELb1ELb0EEEJSH_NS5_IJNSS_ISF_SC_EENSS_INSA_ILi32EEESC_EEEEESI_SJ_SI_SJ_NS1E_6fusion15FusionCallbacksIS1I_NS1N_17LinearCombinationISI_fSI_fLNS_15FloatRoundStyleE2EEESH_S1M_JEEENS4_5SM1004TMEM4LOAD26SM100_TMEM_LOAD_16dp256b4xES10_NS11_INS12_ILi2ELi4ELi3EEES15_NSS_INS5_IJS16_S1K_EEENS5_IJS1K_SC_EEEEEEENS4_17SM75_U32x4_LDSM_NENS4_14SM90_TMA_STOREES21_NS4_17SM90_U32x4_STSM_NENS4_39AutoVectorizingCopyWithAssumedAlignmentILi128EEEEEEvvEEEEvNT_6ParamsE)
        /*0008*/ 	.word	0x00000044


	//----- nvinfo : EIATTR_FRAME_SIZE
	.align		4
.L_19:
        /*000c*/ 	.byte	0x04, 0x11
        /*000e*/ 	.short	(.L_21 - .L_20)
	.align		4
.L_20:
        /*0010*/ 	.word	index@($__internal_2_$__cuda_sm10x_tcgen05_guardrail_trap_unallocated_columns_being_dealloced)
        /*0014*/ 	.word	0x00000000


	//----- nvinfo : EIATTR_FRAME_SIZE
	.align		4
.L_21:
        /*0018*/ 	.byte	0x04, 0x11
        /*001a*/ 	.short	(.L_23 - .L_22)
	.align		4
.L_22:
        /*001c*/ 	.word	index@($__internal_1_$__cuda_sm10x_tcgen05_guardrail_trap_phase_invalid_during_alloc)
        /*0020*/ 	.word	0x00000000


	//----- nvinfo : EIATTR_FRAME_SIZE
	.align		4
.L_23:
        /*0024*/ 	.byte	0x04, 0x11
        /*0026*/ 	.short	(.L_25 - .L_24)
	.align		4
.L_24:
        /*0028*/ 	.word	index@($__internal_0_$__cuda_sm10x_tcgen05_guardrail_trap_col_being_dealloced_not_returned_by_alloc)
        /*002c*/ 	.word	0x00000000


	//----- nvinfo : EIATTR_FRAME_SIZE
	.align		4
.L_25:
        /*0030*/ 	.byte	0x04, 0x11
        /*0032*/ 	.short	(.L_27 - .L_26)
	.align		4
.L_26:
        /*0034*/ 	.word	index@(_ZN7cutlass13device_kernelINS_4gemm6kernel13GemmUniversalIN4cute5tupleIJiiiiEEENS1_10collective13CollectiveMmaINS1_35MainloopSm100TmaUmmaWarpSpecializedILi4ELi2ELi4ENS5_IJNS4_1CILi2EEENSA_ILi1EEESC_EEEEENS5_IJNSA_ILi64EEENSA_ILi128EEESG_EEENS_6half_tENS5_IJlSC_lEEESI_SJ_NS4_8TiledMMAINS4_8MMA_AtomIJNS4_20SM100_MMA_F16BF16_SSISI_SI_fLi64ELi128ELNS4_4UMMA5MajorE0ELSO_0ELNSN_7ScaleInE0ELSP_0EEEEEENS4_6LayoutINS5_IJSC_SC_SC_EEENS5_IJNSA_ILi0EEESU_SU_EEEEENS5_IJNS4_10UnderscoreESX_SX_EEEEENS4_13SM90_TMA_LOADENS4_14ComposedLayoutINS4_7SwizzleILi3ELi4ELi3EEENS4_18smem_ptr_flag_bitsILi16EEENSS_INS5_IJNSA_ILi8EEESF_EEENS5_IJSF_SC_EEEEEEEvNS4_8identityENS4_23SM90_TMA_LOAD_MULTICASTES1A_vS1B_EENS_8epilogue10collective18CollectiveEpilogueINS1E_23Sm100TmaWarpSpecializedILi4ELi2ELi16ELb1ELb0EEEJSH_NS5_IJNSS_ISF_SC_EENSS_INSA_ILi32EEESC_EEEEESI_SJ_SI_SJ_NS1E_6fusion15FusionCallbacksIS1I_NS1N_17LinearCombinationISI_fSI_fLNS_15FloatRoundStyleE2EEESH_S1M_JEEENS4_5SM1004TMEM4LOAD26SM100_TMEM_LOAD_16dp256b4xES10_NS11_INS12_ILi2ELi4ELi3EEES15_NSS_INS5_IJS16_S1K_EEENS5_IJS1K_SC_EEEEEEENS4_17SM75_U32x4_LDSM_NENS4_14SM90_TMA_STOREES21_NS4_17SM90_U32x4_STSM_NENS4_39AutoVectorizingCopyWithAssumedAlignmentILi128EEEEEEvvEEEEvNT_6ParamsE)
        /*0038*/ 	.word	0x00000000


	//----- nvinfo : EIATTR_MIN_STACK_SIZE
	.align		4
.L_27:
        /*003c*/ 	.byte	0x04, 0x12
        /*003e*/ 	.short	(.L_29 - .L_28)
	.align		4
.L_28:
        /*0040*/ 	.word	index@(_ZN7cutlass13device_kernelINS_4gemm6kernel13GemmUniversalIN4cute5tupleIJiiiiEEENS1_10collective13CollectiveMmaINS1_35MainloopSm100TmaUmmaWarpSpecializedILi4ELi2ELi4ENS5_IJNS4_1CILi2EEENSA_ILi1EEESC_EEEEENS5_IJNSA_ILi64EEENSA_ILi128EEESG_EEENS_6half_tENS5_IJlSC_lEEESI_SJ_NS4_8TiledMMAINS4_8MMA_AtomIJNS4_20SM100_MMA_F16BF16_SSISI_SI_fLi64ELi128ELNS4_4UMMA5MajorE0ELSO_0ELNSN_7ScaleInE0ELSP_0EEEEEENS4_6LayoutINS5_IJSC_SC_SC_EEENS5_IJNSA_ILi0EEESU_SU_EEEEENS5_IJNS4_10UnderscoreESX_SX_EEEEENS4_13SM90_TMA_LOADENS4_14ComposedLayoutINS4_7SwizzleILi3ELi4ELi3EEENS4_18smem_ptr_flag_bitsILi16EEENSS_INS5_IJNSA_ILi8EEESF_EEENS5_IJSF_SC_EEEEEEEvNS4_8identityENS4_23SM90_TMA_LOAD_MULTICASTES1A_vS1B_EENS_8epilogue10collective18CollectiveEpilogueINS1E_23Sm100TmaWarpSpecializedILi4ELi2ELi16ELb1ELb0EEEJSH_NS5_IJNSS_ISF_SC_EENSS_INSA_ILi32EEESC_EEEEESI_SJ_SI_SJ_NS1E_6fusion15FusionCallbacksIS1I_NS1N_17LinearCombinationISI_fSI_fLNS_15FloatRoundStyleE2EEESH_S1M_JEEENS4_5SM1004TMEM4LOAD26SM100_TMEM_LOAD_16dp256b4xES10_NS11_INS12_ILi2ELi4ELi3EEES15_NSS_INS5_IJS16_S1K_EEENS5_IJS1K_SC_EEEEEEENS4_17SM75_U32x4_LDSM_NENS4_14SM90_TMA_STOREES21_NS4_17SM90_U32x4_STSM_NENS4_39AutoVectorizingCopyWithAssumedAlignmentILi128EEEEEEvvEEEEvNT_6ParamsE)
        /*0044*/ 	.word	0x00000000
.L_29:


//--------------------- .nv.compat                --------------------------
	.section	.nv.compat,"",@"SHT_CUDA_COMPAT_INFO"
	.align	4
        /*0000*/ 	.byte	0x02, 0x09, 0x01, 0x00, 0x02, 0x02, 0x02, 0x00, 0x02, 0x05, 0x05, 0x00, 0x03, 0x07, 0x01, 0x01
        /*0010*/ 	.byte	0x02, 0x03, 0x01, 0x00, 0x02, 0x06, 0x01, 0x00, 0x04, 0x0b, 0x08, 0x00, 0x09, 0x00, 0x00, 0x00
        /*0020*/ 	.byte	0x00, 0x00, 0x00, 0x00


//--------------------- .nv.info._ZN7cutlass13device_kernelINS_4gemm6kernel13GemmUniversalIN4cute5tupleIJiiiiEEENS1_10collective13CollectiveMmaINS1_35MainloopSm100TmaUmmaWarpSpecializedILi4ELi2ELi4ENS5_IJNS4_1CILi2EEENSA_ILi1EEESC_EEEEENS5_IJNSA_ILi64EEENSA_ILi128EEESG_EEENS_6half_tENS5_IJlSC_lEEESI_SJ_NS4_8TiledMMAINS4_8MMA_AtomIJNS4_20SM100_MMA_F16BF16_SSISI_SI_fLi64ELi128ELNS4_4UMMA5MajorE0ELSO_0ELNSN_7ScaleInE0ELSP_0EEEEEENS4_6LayoutINS5_IJSC_SC_SC_EEENS5_IJNSA_ILi0EEESU_SU_EEEEENS5_IJNS4_10UnderscoreESX_SX_EEEEENS4_13SM90_TMA_LOADENS4_14ComposedLayoutINS4_7SwizzleILi3ELi4ELi3EEENS4_18smem_ptr_flag_bitsILi16EEENSS_INS5_IJNSA_ILi8EEESF_EEENS5_IJSF_SC_EEEEEEEvNS4_8identityENS4_23SM90_TMA_LOAD_MULTICASTES1A_vS1B_EENS_8epilogue10collective18CollectiveEpilogueINS1E_23Sm100TmaWarpSpecializedILi4ELi2ELi16ELb1ELb0EEEJSH_NS5_IJNSS_ISF_SC_EENSS_INSA_ILi32EEESC_EEEEESI_SJ_SI_SJ_NS1E_6fusion15FusionCallbacksIS1I_NS1N_17LinearCombinationISI_fSI_fLNS_15FloatRoundStyleE2EEESH_S1M_JEEENS4_5SM1004TMEM4LOAD26SM100_TMEM_LOAD_16dp256b4xES10_NS11_INS12_ILi2ELi4ELi3EEES15_NSS_INS5_IJS16_S1K_EEENS5_IJS1K_SC_EEEEEEENS4_17SM75_U32x4_LDSM_NENS4_14SM90_TMA_STOREES21_NS4_17SM90_U32x4_STSM_NENS4_39AutoVectorizingCopyWithAssumedAlignmentILi128EEEEEEvvEEEEvNT_6ParamsE --------------------------
	.section	.nv.info._ZN7cutlass13device_kernelINS_4gemm6kernel13GemmUniversalIN4cute5tupleIJiiiiEEENS1_10collective13CollectiveMmaINS1_35MainloopSm100TmaUmmaWarpSpecializedILi4ELi2ELi4ENS5_IJNS4_1CILi2EEENSA_ILi1EEESC_EEEEENS5_IJNSA_ILi64EEENSA_ILi128EEESG_EEENS_6half_tENS5_IJlSC_lEEESI_SJ_NS4_8TiledMMAINS4_8MMA_AtomIJNS4_20SM100_MMA_F16BF16_SSISI_SI_fLi64ELi128ELNS4_4UMMA5MajorE0ELSO_0ELNSN_7ScaleInE0ELSP_0EEEEEENS4_6LayoutINS5_IJSC_SC_SC_EEENS5_IJNSA_ILi0EEESU_SU_EEEEENS5_IJNS4_10UnderscoreESX_SX_EEEEENS4_13SM90_TMA_LOADENS4_14ComposedLayoutINS4_7SwizzleILi3ELi4ELi3EEENS4_18smem_ptr_flag_bitsILi16EEENSS_INS5_IJNSA_ILi8EEESF_EEENS5_IJSF_SC_EEEEEEEvNS4_8identityENS4_23SM90_TMA_LOAD_MULTICASTES1A_vS1B_EENS_8epilogue10collective18CollectiveEpilogueINS1E_23Sm100TmaWarpSpecializedILi4ELi2ELi16ELb1ELb0EEEJSH_NS5_IJNSS_ISF_SC_EENSS_INSA_ILi32EEESC_EEEEESI_SJ_SI_SJ_NS1E_6fusion15FusionCallbacksIS1I_NS1N_17LinearCombinationISI_fSI_fLNS_15FloatRoundStyleE2EEESH_S1M_JEEENS4_5SM1004TMEM4LOAD26SM100_TMEM_LOAD_16dp256b4xES10_NS11_INS12_ILi2ELi4ELi3EEES15_NSS_INS5_IJS16_S1K_EEENS5_IJS1K_SC_EEEEEEENS4_17SM75_U32x4_LDSM_NENS4_14SM90_TMA_STOREES21_NS4_17SM90_U32x4_STSM_NENS4_39AutoVectorizingCopyWithAssumedAlignmentILi128EEEEEEvvEEEEvNT_6ParamsE,"",@"SHT_CUDA_INFO"
	.sectionflags	@""
	.align	4


	//----- nvinfo : EIATTR_CUDA_API_VERSION
	.align		4
        /*0000*/ 	.byte	0x04, 0x37
        /*0002*/ 	.short	(.L_31 - .L_30)
.L_30:
        /*0004*/ 	.word	0x00000082


	//----- nvinfo : EIATTR_KPARAM_INFO
	.align		4
.L_31:
        /*0008*/ 	.byte	0x04, 0x17
        /*000a*/ 	.short	(.L_33 - .L_32)
.L_32:
        /*000c*/ 	.word	0x00000000
        /*0010*/ 	.short	0x0000
        /*0012*/ 	.short	0x0000
        /*0014*/ 	.byte	0x00, 0xf0, 0x01, 0x20


	//----- nvinfo : EIATTR_AT_ENTRY_FRAGMENTS
	.align		4
.L_33:
        /*0018*/ 	.byte	0x04, 0x4f
        /*001a*/ 	.short	(.L_35 - .L_34)


	//   ....[0]....
.L_34:
        /*001c*/ 	.word	0x00000006


	//----- nvinfo : EIATTR_RESERVED_SMEM_USED
	.align		4
.L_35:
        /*0020*/ 	.byte	0x01, 0x41
	.zero		2


	//----- nvinfo : EIATTR_SPARSE_MMA_MASK
	.align		4
        /*0024*/ 	.byte	0x03, 0x50
        /*0026*/ 	.short	0x0000


	//----- nvinfo : EIATTR_TCGEN05_1CTA_USED
	.align		4
        /*0028*/ 	.byte	0x01, 0x51
	.zero		2


	//----- nvinfo : EIATTR_MAXREG_COUNT
	.align		4
        /*002c*/ 	.byte	0x03, 0x1b
        /*002e*/ 	.short	0x00ff


	//----- nvinfo : EIATTR_NUM_BARRIERS
	.align		4
        /*0030*/ 	.byte	0x02, 0x4c
        /*0032*/ 	.byte	0x07
	.zero		1


	//----- nvinfo : EIATTR_EXTERNS
	.align		4
        /*0034*/ 	.byte	0x04, 0x0f
        /*0036*/ 	.short	(.L_37 - .L_36)


	//   ....[0]....
	.align		4
.L_36:
        /*0038*/ 	.word	index@(__assertfail)


	//----- nvinfo : EIATTR_MERCURY_ISA_VERSION
	.align		4
.L_37:
        /*003c*/ 	.byte	0x03, 0x5f
        /*003e*/ 	.short	0x0101


	//----- nvinfo : EIATTR_INT_WARP_WIDE_INSTR_OFFSETS
	.align		4
        /*0040*/ 	.byte	0x04, 0x31
        /*0042*/ 	.short	(.L_39 - .L_38)


	//   ....[0]....
.L_38:
        /*0044*/ 	.word	0x00003ff0


	//   ....[1]....
        /*0048*/ 	.word	0x00004020


	//   ....[2]....
        /*004c*/ 	.word	0x00004040


	//   ....[3]....
        /*0050*/ 	.word	0x00004c10


	//   ....[4]....
        /*0054*/ 	.word	0x00004c70


	//   ....[5]....
        /*0058*/ 	.word	0x00004d60


	//   ....[6]....
        /*005c*/ 	.word	0x00004de0


	//   ....[7]....
        /*0060*/ 	.word	0x00004ee0


	//   ....[8]....
        /*0064*/ 	.word	0x00004f70


	//   ....[9]....
        /*0068*/ 	.word	0x00005070


	//   ....[10]....
        /*006c*/ 	.word	0x00005120


	//----- nvinfo : EIATTR_COOP_GROUP_MASK_REGIDS
	.align		4
.L_39:
        /*0070*/ 	.byte	0x04, 0x29
        /*0072*/ 	.short	(.L_41 - .L_40)


	//   ....[0]....
.L_40:
        /*0074*/ 	.word	0xffffffff


	//   ....[1]....
        /*0078*/ 	.word	0xffffffff


	//   ....[2]....
        /*007c*/ 	.word	0xffffffff


	//   ....[3]....
        /*0080*/ 	.word	0xffffffff


	//   ....[4]....
        /*0084*/ 	.word	0xffffffff


	//   ....[5]....
        /*0088*/ 	.word	0xffffffff


	//   ....[6]....
        /*008c*/ 	.word	0xffffffff


	//   ....[7]....
        /*0090*/ 	.word	0xffffffff


	//   ....[8]....
        /*0094*/ 	.word	0xffffffff


	//   ....[9]....
        /*0098*/ 	.word	0xffffffff


	//   ....[10]....
        /*009c*/ 	.word	0xffffffff


	//   ....[11]....
        /*00a0*/ 	.word	0xffffffff


	//   ....[12]....
        /*00a4*/ 	.word	0xffffffff


	//   ....[13]....
        /*00a8*/ 	.word	0xffffffff


	//----- nvinfo : EIATTR_COOP_GROUP_INSTR_OFFSETS
	.align		4
.L_41:
        /*00ac*/ 	.byte	0x04, 0x28
        /*00ae*/ 	.short	(.L_43 - .L_42)


	//   ....[0]....
.L_42:
        /*00b0*/ 	.word	0x00000080


	//   ....[1]....
        /*00b4*/ 	.word	0x000004f0


	//   ....[2]....
        /*00b8*/ 	.word	0x00000690


	//   ....[3]....
        /*00bc*/ 	.word	0x00000830


	//   ....[4]....
        /*00c0*/ 	.word	0x00000930


	//   ....[5]....
        /*00c4*/ 	.word	0x00000aa0


	//   ....[6]....
        /*00c8*/ 	.word	0x00000c40


	//   ....[7]....
        /*00cc*/ 	.word	0x00000df0


	//   ....[8]....
        /*00d0*/ 	.word	0x00002170


	//   ....[9]....
        /*00d4*/ 	.word	0x00003020


	//   ....[10]....
        /*00d8*/ 	.word	0x00003230


	//   ....[11]....
        /*00dc*/ 	.word	0x00003260


	//   ....[12]....
        /*00e0*/ 	.word	0x00003ed0


	//   ....[13]....
        /*00e4*/ 	.word	0x00004100


	//----- nvinfo : EIATTR_VRC_CTA_INIT_COUNT
	.align		4
.L_43:
        /*00e8*/ 	.byte	0x02, 0x4a
        /*00ea*/ 	.byte	0x80
	.zero		1


	//----- nvinfo : EIATTR_SYSCALL_OFFSETS
	.align		4
        /*00ec*/ 	.byte	0x04, 0x46
        /*00ee*/ 	.short	(.L_45 - .L_44)


	//   ....[0]....
.L_44:
        /*00f0*/ 	.word	0x00005db0


	//   ....[1]....
        /*00f4*/ 	.word	0x00005ea0


	//   ....[2]....
        /*00f8*/ 	.word	0x00006660


	//   ....[3]....
        /*00fc*/ 	.word	0x00006f10


	//   ....[4]....
        /*0100*/ 	.word	0x000077a0


	//   ....[5]....
        /*0104*/ 	.word	0x00008030


	//----- nvinfo : EIATTR_MBARRIER_INSTR_OFFSETS
	.align		4
.L_45:
        /*0108*/ 	.byte	0x04, 0x39
        /*010a*/ 	.short	(.L_47 - .L_46)


	//   ....[0]....
.L_46:
        /*010c*/ 	.word	0x00000600
        /*0110*/ 	.word	0x000000ff
        /*0114*/ 	.word	0x00000000
        /*0118*/ 	.short	0x0100
        /*011a*/ 	.byte	0x04
	.zero		1


	//   ....[1]....
        /*011c*/ 	.word	0x00000610
        /*0120*/ 	.word	0x000000ff
        /*0124*/ 	.word	0x00000020
        /*0128*/ 	.short	0x0100
        /*012a*/ 	.byte	0x04
	.zero		1


	//   ....[2]....
        /*012c*/ 	.word	0x00000620
        /*0130*/ 	.word	0x000000ff
        /*0134*/ 	.word	0x00000008
        /*0138*/ 	.short	0x0100
        /*013a*/ 	.byte	0x04
	.zero		1


	//   ....[3]....
        /*013c*/ 	.word	0x00000630
        /*0140*/ 	.word	0x000000ff
        /*0144*/ 	.word	0x00000028
        /*0148*/ 	.short	0x0100
        /*014a*/ 	.byte	0x04
	.zero		1


	//   ....[4]....
        /*014c*/ 	.word	0x00000640
        /*0150*/ 	.word	0x000000ff
        /*0154*/ 	.word	0x00000010
        /*0158*/ 	.short	0x0100
        /*015a*/ 	.byte	0x04
	.zero		1


	//   ....[5]....
        /*015c*/ 	.word	0x00000650
        /*0160*/ 	.word	0x000000ff
        /*0164*/ 	.word	0x00000030
        /*0168*/ 	.short	0x0100
        /*016a*/ 	.byte	0x04
	.zero		1


	//   ....[6]....
        /*016c*/ 	.word	0x00000660
        /*0170*/ 	.word	0x000000ff
        /*0174*/ 	.word	0x00000018
        /*0178*/ 	.short	0x0100
        /*017a*/ 	.byte	0x04
	.zero		1


	//   ....[7]....
        /*017c*/ 	.word	0x00000670
        /*0180*/ 	.word	0x000000ff
        /*0184*/ 	.word	0x00000038
        /*0188*/ 	.short	0x0100
        /*018a*/ 	.byte	0x04
	.zero		1


	//   ....[8]....
        /*018c*/ 	.word	0x000007a0
        /*0190*/ 	.word	0x000000ff
        /*0194*/ 	.word	0x00000040
        /*0198*/ 	.short	0x0100
        /*019a*/ 	.byte	0x04
	.zero		1


	//   ....[9]....
        /*019c*/ 	.word	0x000007b0
        /*01a0*/ 	.word	0x000000ff
        /*01a4*/ 	.word	0x00000060
        /*01a8*/ 	.short	0x0100
        /*01aa*/ 	.byte	0x04
	.zero		1


	//   ....[10]....
        /*01ac*/ 	.word	0x000007c0
        /*01b0*/ 	.word	0x000000ff
        /*01b4*/ 	.word	0x00000048
        /*01b8*/ 	.short	0x0100
        /*01ba*/ 	.byte	0x04
	.zero		1


	//   ....[11]....
        /*01bc*/ 	.word	0x000007d0
        /*01c0*/ 	.word	0x000000ff
        /*01c4*/ 	.word	0x00000068
        /*01c8*/ 	.short	0x0100
        /*01ca*/ 	.byte	0x04
	.zero		1


	//   ....[12]....
        /*01cc*/ 	.word	0x000007e0
        /*01d0*/ 	.word	0x000000ff
        /*01d4*/ 	.word	0x00000050
        /*01d8*/ 	.short	0x0100
        /*01da*/ 	.byte	0x04
	.zero		1


	//   ....[13]....
        /*01dc*/ 	.word	0x000007f0
        /*01e0*/ 	.word	0x000000ff
        /*01e4*/ 	.word	0x00000070
        /*01e8*/ 	.short	0x0100
        /*01ea*/ 	.byte	0x04
	.zero		1


	//   ....[14]....
        /*01ec*/ 	.word	0x00000800
        /*01f0*/ 	.word	0x000000ff
        /*01f4*/ 	.word	0x00000058
        /*01f8*/ 	.short	0x0100
        /*01fa*/ 	.byte	0x04
	.zero		1


	//   ....[15]....
        /*01fc*/ 	.word	0x00000810
        /*0200*/ 	.word	0x000000ff
        /*0204*/ 	.word	0x00000078
        /*0208*/ 	.short	0x0100
        /*020a*/ 	.byte	0x04
	.zero		1


	//   ....[16]....
        /*020c*/ 	.word	0x00000900
        /*0210*/ 	.word	0x000000ff
        /*0214*/ 	.word	0x00000080
        /*0218*/ 	.short	0x0100
        /*021a*/ 	.byte	0x06
	.zero		1


	//   ....[17]....
        /*021c*/ 	.word	0x00000910
        /*0220*/ 	.word	0x000000ff
        /*0224*/ 	.word	0x00000088
        /*0228*/ 	.short	0x0100
        /*022a*/ 	.byte	0x06
	.zero		1


	//   ....[18]....
        /*022c*/ 	.word	0x00000a50
        /*0230*/ 	.word	0x000000ff
        /*0234*/ 	.word	0x00000090
        /*0238*/ 	.short	0x0100
        /*023a*/ 	.byte	0x06
	.zero		1


	//   ....[19]....
        /*023c*/ 	.word	0x00000a60
        /*0240*/ 	.word	0x000000ff
        /*0244*/ 	.word	0x000000a0
        /*0248*/ 	.short	0x0100
        /*024a*/ 	.byte	0x06
	.zero		1


	//   ....[20]....
        /*024c*/ 	.word	0x00000a70
        /*0250*/ 	.word	0x000000ff
        /*0254*/ 	.word	0x00000098
        /*0258*/ 	.short	0x0100
        /*025a*/ 	.byte	0x06
	.zero		1


	//   ....[21]....
        /*025c*/ 	.word	0x00000a80
        /*0260*/ 	.word	0x000000ff
        /*0264*/ 	.word	0x000000a8
        /*0268*/ 	.short	0x0100
        /*026a*/ 	.byte	0x06
	.zero		1


	//   ....[22]....
        /*026c*/ 	.word	0x00000bb0
        /*0270*/ 	.word	0x000000ff
        /*0274*/ 	.word	0x000000b0
        /*0278*/ 	.short	0x0100
        /*027a*/ 	.byte	0x04
	.zero		1


	//   ....[23]....
        /*027c*/ 	.word	0x00000bc0
        /*0280*/ 	.word	0x000000ff
        /*0284*/ 	.word	0x000000d0
        /*0288*/ 	.short	0x0100
        /*028a*/ 	.byte	0x04
	.zero		1


	//   ....[24]....
        /*028c*/ 	.word	0x00000bd0
        /*0290*/ 	.word	0x000000ff
        /*0294*/ 	.word	0x000000b8
        /*0298*/ 	.short	0x0100
        /*029a*/ 	.byte	0x04
	.zero		1


	//   ....[25]....
        /*029c*/ 	.word	0x00000be0
        /*02a0*/ 	.word	0x000000ff
        /*02a4*/ 	.word	0x000000d8
        /*02a8*/ 	.short	0x0100
        /*02aa*/ 	.byte	0x04
	.zero		1


	//   ....[26]....
        /*02ac*/ 	.word	0x00000bf0
        /*02b0*/ 	.word	0x000000ff
        /*02b4*/ 	.word	0x000000c0
        /*02b8*/ 	.short	0x0100
        /*02ba*/ 	.byte	0x04
	.zero		1


	//   ....[27]....
        /*02bc*/ 	.word	0x00000c00
        /*02c0*/ 	.word	0x000000ff
        /*02c4*/ 	.word	0x000000e0
        /*02c8*/ 	.short	0x0100
        /*02ca*/ 	.byte	0x04
	.zero		1


	//   ....[28]....
        /*02cc*/ 	.word	0x00000c10
        /*02d0*/ 	.word	0x000000ff
        /*02d4*/ 	.word	0x000000c8
        /*02d8*/ 	.short	0x0100
        /*02da*/ 	.byte	0x04
	.zero		1


	//   ....[29]....
        /*02dc*/ 	.word	0x00000c20
        /*02e0*/ 	.word	0x000000ff
        /*02e4*/ 	.word	0x000000e8
        /*02e8*/ 	.short	0x0100
        /*02ea*/ 	.byte	0x04
	.zero		1


	//   ....[30]....
        /*02ec*/ 	.word	0x00000d10
        /*02f0*/ 	.word	0x000000ff
        /*02f4*/ 	.word	0x000000f0
        /*02f8*/ 	.short	0x0100
        /*02fa*/ 	.byte	0x04
	.zero		1


	//   ....[31]....
        /*02fc*/ 	.word	0x00000d20
        /*0300*/ 	.word	0x000000ff
        /*0304*/ 	.word	0x00000100
        /*0308*/ 	.short	0x0100
        /*030a*/ 	.byte	0x04
	.zero		1


	//   ....[32]....
        /*030c*/ 	.word	0x00000d30
        /*0310*/ 	.word	0x000000ff
        /*0314*/ 	.word	0x000000f8
        /*0318*/ 	.short	0x0100
        /*031a*/ 	.byte	0x04
	.zero		1


	//   ....[33]....
        /*031c*/ 	.word	0x00000d40
        /*0320*/ 	.word	0x000000ff
        /*0324*/ 	.word	0x00000108
        /*0328*/ 	.short	0x0100
        /*032a*/ 	.byte	0x04
	.zero		1


	//   ....[34]....
        /*032c*/ 	.word	0x00001850
        /*0330*/ 	.word	0x00000000
        /*0334*/ 	.word	0x00000100
        /*0338*/ 	.short	0x010a
        /*033a*/ 	.byte	0xff
	.zero		1


	//   ....[35]....
        /*033c*/ 	.word	0x00001880
        /*0340*/ 	.word	0x00000000
        /*0344*/ 	.word	0x000000f0
        /*0348*/ 	.short	0x0101
        /*034a*/ 	.byte	0xff
	.zero		1


	//   ....[36]....
        /*034c*/ 	.word	0x00001950
        /*0350*/ 	.word	0x000000ff
        /*0354*/ 	.word	0x00000020
        /*0358*/ 	.short	0x010a
        /*035a*/ 	.byte	0x04
	.zero		1


	//   ....[37]....
        /*035c*/ 	.word	0x000019d0
        /*0360*/ 	.word	0x000000ff
        /*0364*/ 	.word	0x00000020
        /*0368*/ 	.short	0x010a
        /*036a*/ 	.byte	0x21
	.zero		1


	//   ....[38]....
        /*036c*/ 	.word	0x00001bc0
        /*0370*/ 	.word	0x000000ff
        /*0374*/ 	.word	0x00000020
        /*0378*/ 	.short	0x010a
        /*037a*/ 	.byte	0x05
	.zero		1


	//   ....[39]....
        /*037c*/ 	.word	0x00001d60
        /*0380*/ 	.word	0x000000ff
        /*0384*/ 	.word	0x00000088
        /*0388*/ 	.short	0x0101
        /*038a*/ 	.byte	0x0d
	.zero		1


	//   ....[40]....
        /*038c*/ 	.word	0x00001d80
        /*0390*/ 	.word	0x000000ff
        /*0394*/ 	.word	0x00000020
        /*0398*/ 	.short	0x010a
        /*039a*/ 	.byte	0x04
	.zero		1


	//   ....[41]....
        /*039c*/ 	.word	0x00001e00
        /*03a0*/ 	.word	0x000000ff
        /*03a4*/ 	.word	0x00000020
        /*03a8*/ 	.short	0x010a
        /*03aa*/ 	.byte	0x21
	.zero		1


	//   ....[42]....
        /*03ac*/ 	.word	0x00001f90
        /*03b0*/ 	.word	0x000000ff
        /*03b4*/ 	.word	0x00000020
        /*03b8*/ 	.short	0x010a
        /*03ba*/ 	.byte	0x05
	.zero		1


	//   ....[43]....
        /*03bc*/ 	.word	0x000021a0
        /*03c0*/ 	.word	0x00000003
        /*03c4*/ 	.word	0x00000090
        /*03c8*/ 	.short	0x010a
        /*03ca*/ 	.byte	0xff
	.zero		1


	//   ....[44]....
        /*03cc*/ 	.word	0x000022f0
        /*03d0*/ 	.word	0x00000000
        /*03d4*/ 	.word	0x00000000
        /*03d8*/ 	.short	0x0101
        /*03da*/ 	.byte	0xff
	.zero		1


	//   ....[45]....
        /*03dc*/ 	.word	0x000028a0
        /*03e0*/ 	.word	0x000000ff
        /*03e4*/ 	.word	0x00000000
        /*03e8*/ 	.short	0x010a
        /*03ea*/ 	.byte	0x04
	.zero		1


	//   ....[46]....
        /*03ec*/ 	.word	0x00002930
        /*03f0*/ 	.word	0x000000ff
        /*03f4*/ 	.word	0x00000000
        /*03f8*/ 	.short	0x010a
        /*03fa*/ 	.byte	0x05
	.zero		1


	//   ....[47]....
        /*03fc*/ 	.word	0x000029c0
        /*0400*/ 	.word	0x000000ff
        /*0404*/ 	.word	0x00000000
        /*0408*/ 	.short	0x010a
        /*040a*/ 	.byte	0x05
	.zero		1


	//   ....[48]....
        /*040c*/ 	.word	0x00002a60
        /*0410*/ 	.word	0x00000000
        /*0414*/ 	.word	0x00000000
        /*0418*/ 	.short	0x010a
        /*041a*/ 	.byte	0xff
	.zero		1


	//   ....[49]....
        /*041c*/ 	.word	0x00002b80
        /*0420*/ 	.word	0x00000002
        /*0424*/ 	.word	0x000000f0
        /*0428*/ 	.short	0x010a
        /*042a*/ 	.byte	0xff
	.zero		1


	//   ....[50]....
        /*042c*/ 	.word	0x00002bf0
        /*0430*/ 	.word	0x00000002
        /*0434*/ 	.word	0x00000000
        /*0438*/ 	.short	0x0101
        /*043a*/ 	.byte	0xff
	.zero		1


	//   ....[51]....
        /*043c*/ 	.word	0x00002c10
        /*0440*/ 	.word	0x000000ff
        /*0444*/ 	.word	0x000000a0
        /*0448*/ 	.short	0x010a
        /*044a*/ 	.byte	0x04
	.zero		1


	//   ....[52]....
        /*044c*/ 	.word	0x00002d30
        /*0450*/ 	.word	0x00000002
        /*0454*/ 	.word	0x00000090
        /*0458*/ 	.short	0x010a
        /*045a*/ 	.byte	0xff
	.zero		1


	//   ....[53]....
        /*045c*/ 	.word	0x00002e30
        /*0460*/ 	.word	0x00000002
        /*0464*/ 	.word	0x00000000
        /*0468*/ 	.short	0x0101
        /*046a*/ 	.byte	0xff
	.zero		1


	//   ....[54]....
        /*046c*/ 	.word	0x00002ec0
        /*0470*/ 	.word	0x000000ff
        /*0474*/ 	.word	0x000000a0
        /*0478*/ 	.short	0x0106
        /*047a*/ 	.byte	0x04
	.zero		1


	//   ....[55]....
        /*047c*/ 	.word	0x00002ee0
        /*0480*/ 	.word	0x000000ff
        /*0484*/ 	.word	0x000000a0
        /*0488*/ 	.short	0x010a
        /*048a*/ 	.byte	0x04
	.zero		1


	//   ....[56]....
        /*048c*/ 	.word	0x00002f70
        /*0490*/ 	.word	0x000000ff
        /*0494*/ 	.word	0x000000a0
        /*0498*/ 	.short	0x0106
        /*049a*/ 	.byte	0x07
	.zero		1


	//   ....[57]....
        /*049c*/ 	.word	0x00002fb0
        /*04a0*/ 	.word	0x00000000
        /*04a4*/ 	.word	0x000000a0
        /*04a8*/ 	.short	0x010a
        /*04aa*/ 	.byte	0xff
	.zero		1


	//   ....[58]....
        /*04ac*/ 	.word	0x00003580
        /*04b0*/ 	.word	0x00000000
        /*04b4*/ 	.word	0x00000090
        /*04b8*/ 	.short	0x010a
        /*04ba*/ 	.byte	0xff
	.zero		1


	//   ....[59]....
        /*04bc*/ 	.word	0x00003680
        /*04c0*/ 	.word	0x00000003
        /*04c4*/ 	.word	0x00000000
        /*04c8*/ 	.short	0x0101
        /*04ca*/ 	.byte	0xff
	.zero		1


	//   ....[60]....
        /*04cc*/ 	.word	0x00003690
        /*04d0*/ 	.word	0x000000ff
        /*04d4*/ 	.word	0x00000000
        /*04d8*/ 	.short	0x010a
        /*04da*/ 	.byte	0x04
	.zero		1


	//   ....[61]....
        /*04dc*/ 	.word	0x00003710
        /*04e0*/ 	.word	0x000000ff
        /*04e4*/ 	.word	0x000000d0
        /*04e8*/ 	.short	0x010a
        /*04ea*/ 	.byte	0x2e
	.zero		1


	//   ....[62]....
        /*04ec*/ 	.word	0x000037f0
        /*04f0*/ 	.word	0x000000ff
        /*04f4*/ 	.word	0x00000000
        /*04f8*/ 	.short	0x010a
        /*04fa*/ 	.byte	0x07
	.zero		1


	//   ....[63]....
        /*04fc*/ 	.word	0x00003930
        /*0500*/ 	.word	0x000000ff
        /*0504*/ 	.word	0x00000000
        /*0508*/ 	.short	0x010a
        /*050a*/ 	.byte	0x04
	.zero		1


	//   ....[64]....
        /*050c*/ 	.word	0x00003d00
        /*0510*/ 	.word	0x000000ff
        /*0514*/ 	.word	0x00000000
        /*0518*/ 	.short	0x010a
        /*051a*/ 	.byte	0x04
	.zero		1


	//   ....[65]....
        /*051c*/ 	.word	0x00003d90
        /*0520*/ 	.word	0x000000ff
        /*0524*/ 	.word	0x00000000
        /*0528*/ 	.short	0x010a
        /*052a*/ 	.byte	0x05
	.zero		1


	//   ....[66]....
        /*052c*/ 	.word	0x00003e20
        /*0530*/ 	.word	0x000000ff
        /*0534*/ 	.word	0x00000000
        /*0538*/ 	.short	0x010a
        /*053a*/ 	.byte	0x05
	.zero		1


	//   ....[67]....
        /*053c*/ 	.word	0x00003eb0
        /*0540*/ 	.word	0x000000ff
        /*0544*/ 	.word	0x00000000
        /*0548*/ 	.short	0x010a
        /*054a*/ 	.byte	0x04
	.zero		1


	//   ....[68]....
        /*054c*/ 	.word	0x000043d0
        /*0550*/ 	.word	0x00000008
        /*0554*/ 	.word	0x00000090
        /*0558*/ 	.short	0x010a
        /*055a*/ 	.byte	0xff
	.zero		1


	//   ....[69]....
        /*055c*/ 	.word	0x00004540
        /*0560*/ 	.word	0x00000000
        /*0564*/ 	.word	0x00000000
        /*0568*/ 	.short	0x0101
        /*056a*/ 	.byte	0xff
	.zero		1


	//   ....[70]....
        /*056c*/ 	.word	0x00004a20
        /*0570*/ 	.word	0x000000ff
        /*0574*/ 	.word	0x00000088
        /*0578*/ 	.short	0x010a
        /*057a*/ 	.byte	0x15
	.zero		1


	//   ....[71]....
        /*057c*/ 	.word	0x00004bb0
        /*0580*/ 	.word	0x000000ff
        /*0584*/ 	.word	0x00000060
        /*0588*/ 	.short	0x010a
        /*058a*/ 	.byte	0x15
	.zero		1


	//   ....[72]....
        /*058c*/ 	.word	0x00004d00
        /*0590*/ 	.word	0x000000ff
        /*0594*/ 	.word	0x00000040
        /*0598*/ 	.short	0x010b
        /*059a*/ 	.byte	0x15
	.zero		1


	//   ....[73]....
        /*059c*/ 	.word	0x00004d20
        /*05a0*/ 	.word	0x000000ff
        /*05a4*/ 	.word	0x00000000
        /*05a8*/ 	.short	0x0101
        /*05aa*/ 	.byte	0x04
	.zero		1


	//   ....[74]....
        /*05ac*/ 	.word	0x00004d30
        /*05b0*/ 	.word	0x000000ff
        /*05b4*/ 	.word	0x00000068
        /*05b8*/ 	.short	0x010a
        /*05ba*/ 	.byte	0x15
	.zero		1


	//   ....[75]....
        /*05bc*/ 	.word	0x00004e80
        /*05c0*/ 	.word	0x000000ff
        /*05c4*/ 	.word	0x00000048
        /*05c8*/ 	.short	0x010b
        /*05ca*/ 	.byte	0x15
	.zero		1


	//   ....[76]....
        /*05cc*/ 	.word	0x00004ea0
        /*05d0*/ 	.word	0x000000ff
        /*05d4*/ 	.word	0x00000000
        /*05d8*/ 	.short	0x0101
        /*05da*/ 	.byte	0x04
	.zero		1


	//   ....[77]....
        /*05dc*/ 	.word	0x00004eb0
        /*05e0*/ 	.word	0x000000ff
        /*05e4*/ 	.word	0x00000070
        /*05e8*/ 	.short	0x010a
        /*05ea*/ 	.byte	0x15
	.zero		1


	//   ....[78]....
        /*05ec*/ 	.word	0x00005010
        /*05f0*/ 	.word	0x000000ff
        /*05f4*/ 	.word	0x00000050
        /*05f8*/ 	.short	0x010b
        /*05fa*/ 	.byte	0x15
	.zero		1


	//   ....[79]....
        /*05fc*/ 	.word	0x00005030
        /*0600*/ 	.word	0x000000ff
        /*0604*/ 	.word	0x00000000
        /*0608*/ 	.short	0x0101
        /*060a*/ 	.byte	0x04
	.zero		1


	//   ....[80]....
        /*060c*/ 	.word	0x00005040
        /*0610*/ 	.word	0x000000ff
        /*0614*/ 	.word	0x00000078
        /*0618*/ 	.short	0x010a
        /*061a*/ 	.byte	0x15
	.zero		1


	//   ....[81]....
        /*061c*/ 	.word	0x00005230
        /*0620*/ 	.word	0x000000ff
        /*0624*/ 	.word	0x00000058
        /*0628*/ 	.short	0x010b
        /*062a*/ 	.byte	0x15
	.zero		1


	//   ....[82]....
        /*062c*/ 	.word	0x00005240
        /*0630*/ 	.word	0x000000ff
        /*0634*/ 	.word	0x00000000
        /*0638*/ 	.short	0x0101
        /*063a*/ 	.byte	0x28
	.zero		1


	//   ....[83]....
        /*063c*/ 	.word	0x00005270
        /*0640*/ 	.word	0x000000ff
        /*0644*/ 	.word	0x00000060
        /*0648*/ 	.short	0x010a
        /*064a*/ 	.byte	0x15
	.zero		1


	//   ....[84]....
        /*064c*/ 	.word	0x00005290
        /*0650*/ 	.word	0x000000ff
        /*0654*/ 	.word	0x00000068
        /*0658*/ 	.short	0x010a
        /*065a*/ 	.byte	0x15
	.zero		1


	//   ....[85]....
        /*065c*/ 	.word	0x000052b0
        /*0660*/ 	.word	0x000000ff
        /*0664*/ 	.word	0x00000070
        /*0668*/ 	.short	0x010a
        /*066a*/ 	.byte	0x15
	.zero		1


	//   ....[86]....
        /*066c*/ 	.word	0x000052f0
        /*0670*/ 	.word	0x00000000
        /*0674*/ 	.word	0x00000078
        /*0678*/ 	.short	0x010a
        /*067a*/ 	.byte	0xff
	.zero		1


	//   ....[87]....
        /*067c*/ 	.word	0x00005640
        /*0680*/ 	.word	0x00000003
        /*0684*/ 	.word	0x00000090
        /*0688*/ 	.short	0x010a
        /*068a*/ 	.byte	0xff
	.zero		1


	//   ....[88]....
        /*068c*/ 	.word	0x000057c0
        /*0690*/ 	.word	0x00000000
        /*0694*/ 	.word	0x00000000
        /*0698*/ 	.short	0x0101
        /*069a*/ 	.byte	0xff
	.zero		1


	//   ....[89]....
        /*069c*/ 	.word	0x00006310
        /*06a0*/ 	.word	0x000000ff
        /*06a4*/ 	.word	0x00000040
        /*06a8*/ 	.short	0x010a
        /*06aa*/ 	.byte	0x2c
	.zero		1


	//   ....[90]....
        /*06ac*/ 	.word	0x00006350
        /*06b0*/ 	.word	0x0000001a
        /*06b4*/ 	.word	0x000000b0
        /*06b8*/ 	.short	0x010a
        /*06ba*/ 	.byte	0xff
	.zero		1


	//   ....[91]....
        /*06bc*/ 	.word	0x00006460
        /*06c0*/ 	.word	0x000000ff
        /*06c4*/ 	.word	0x00000040
        /*06c8*/ 	.short	0x010a
        /*06ca*/ 	.byte	0x2c
	.zero		1


	//   ....[92]....
        /*06cc*/ 	.word	0x00006540
        /*06d0*/ 	.word	0x0000001a
        /*06d4*/ 	.word	0x000000b0
        /*06d8*/ 	.short	0x010a
        /*06da*/ 	.byte	0xff
	.zero		1


	//   ....[93]....
        /*06dc*/ 	.word	0x00006c70
        /*06e0*/ 	.word	0x00000000
        /*06e4*/ 	.word	0x00000000
        /*06e8*/ 	.short	0x0101
        /*06ea*/ 	.byte	0xff
	.zero		1


	//   ....[94]....
        /*06ec*/ 	.word	0x00006c80
        /*06f0*/ 	.word	0x00000002
        /*06f4*/ 	.word	0x00000040
        /*06f8*/ 	.short	0x010a
        /*06fa*/ 	.byte	0xff
	.zero		1


	//   ....[95]....
        /*06fc*/ 	.word	0x00006d40
        /*0700*/ 	.word	0x00000002
        /*0704*/ 	.word	0x00000040
        /*0708*/ 	.short	0x010a
        /*070a*/ 	.byte	0xff
	.zero		1


	//   ....[96]....
        /*070c*/ 	.word	0x00007500
        /*0710*/ 	.word	0x00000000
        /*0714*/ 	.word	0x00000000
        /*0718*/ 	.short	0x0101
        /*071a*/ 	.byte	0xff
	.zero		1


	//   ....[97]....
        /*071c*/ 	.word	0x00007520
        /*0720*/ 	.word	0x00000002
        /*0724*/ 	.word	0x00000040
        /*0728*/ 	.short	0x010a
        /*072a*/ 	.byte	0xff
	.zero		1


	//   ....[98]....
        /*072c*/ 	.word	0x000075d0
        /*0730*/ 	.word	0x00000002
        /*0734*/ 	.word	0x00000040
        /*0738*/ 	.short	0x010a
        /*073a*/ 	.byte	0xff
	.zero		1


	//   ....[99]....
        /*073c*/ 	.word	0x00007d90
        /*0740*/ 	.word	0x00000000
        /*0744*/ 	.word	0x00000000
        /*0748*/ 	.short	0x0101
        /*074a*/ 	.byte	0xff
	.zero		1


	//   ....[100]....
        /*074c*/ 	.word	0x00007db0
        /*0750*/ 	.word	0x00000003
        /*0754*/ 	.word	0x00000040
        /*0758*/ 	.short	0x010a
        /*075a*/ 	.byte	0xff
	.zero		1


	//   ....[101]....
        /*075c*/ 	.word	0x00007e60
        /*0760*/ 	.word	0x00000003
        /*0764*/ 	.word	0x00000040
        /*0768*/ 	.short	0x010a
        /*076a*/ 	.byte	0xff
	.zero		1


	//   ....[102]....
        /*076c*/ 	.word	0x00008200
        /*0770*/ 	.word	0x000000ff
        /*0774*/ 	.word	0x00000000
        /*0778*/ 	.short	0x0101
        /*077a*/ 	.byte	0x04
	.zero		1


	//   ....[103]....
        /*077c*/ 	.word	0x00008680
        /*0780*/ 	.word	0x00000000
        /*0784*/ 	.word	0x00000000
        /*0788*/ 	.short	0x0101
        /*078a*/ 	.byte	0xff
	.zero		1


	//   ....[104]....
        /*078c*/ 	.word	0x00008910
        /*0790*/ 	.word	0x000000ff
        /*0794*/ 	.word	0x00000000
        /*0798*/ 	.short	0x0101
        /*079a*/ 	.byte	0x04
	.zero		1


	//   ....[105]....
        /*079c*/ 	.word	0x00008930
        /*07a0*/ 	.word	0x00000000
        /*07a4*/ 	.word	0x00000100
        /*07a8*/ 	.short	0x010a
        /*07aa*/ 	.byte	0xff
	.zero		1


	//   ....[106]....
        /*07ac*/ 	.word	0x00008990
        /*07b0*/ 	.word	0x00000000
        /*07b4*/ 	.word	0x00000020
        /*07b8*/ 	.short	0x010a
        /*07ba*/ 	.byte	0xff
	.zero		1


	//   ....[107]....
        /*07bc*/ 	.word	0x000089f0
        /*07c0*/ 	.word	0x00000000
        /*07c4*/ 	.word	0x00000020
        /*07c8*/ 	.short	0x010a
        /*07ca*/ 	.byte	0xff
	.zero		1


	//   ....[108]....
        /*07cc*/ 	.word	0x00008a40
        /*07d0*/ 	.word	0x00000003
        /*07d4*/ 	.word	0x00000090
        /*07d8*/ 	.short	0x010a
        /*07da*/ 	.byte	0xff
	.zero		1


	//   ....[109]....
        /*07dc*/ 	.word	0x00008aa0
        /*07e0*/ 	.word	0x00000000
        /*07e4*/ 	.word	0x00000000
        /*07e8*/ 	.short	0x010a
        /*07ea*/ 	.byte	0xff
	.zero		1


	//   ....[110]....
        /*07ec*/ 	.word	0x00008b00
        /*07f0*/ 	.word	0x00000000
        /*07f4*/ 	.word	0x00000000
        /*07f8*/ 	.short	0x010a
        /*07fa*/ 	.byte	0xff
	.zero		1


	//   ....[111]....
        /*07fc*/ 	.word	0x00008b60
        /*0800*/ 	.word	0x00000000
        /*0804*/ 	.word	0x00000000
        /*0808*/ 	.short	0x010a
        /*080a*/ 	.byte	0xff
	.zero		1


	//   ....[112]....
        /*080c*/ 	.word	0x00008bb0
        /*0810*/ 	.word	0x00000002
        /*0814*/ 	.word	0x000000f0
        /*0818*/ 	.short	0x010a
        /*081a*/ 	.byte	0xff
	.zero		1


	//   ....[113]....
        /*081c*/ 	.word	0x00008c10
        /*0820*/ 	.word	0x00000002
        /*0824*/ 	.word	0x000000a0
        /*0828*/ 	.short	0x010a
        /*082a*/ 	.byte	0xff
	.zero		1


	//   ....[114]....
        /*082c*/ 	.word	0x00008c60
        /*0830*/ 	.word	0x00000002
        /*0834*/ 	.word	0x00000090
        /*0838*/ 	.short	0x010a
        /*083a*/ 	.byte	0xff
	.zero		1


	//   ....[115]....
        /*083c*/ 	.word	0x00008cc0
        /*0840*/ 	.word	0x00000000
        /*0844*/ 	.word	0x000000a0
        /*0848*/ 	.short	0x010a
        /*084a*/ 	.byte	0xff
	.zero		1


	//   ....[116]....
        /*084c*/ 	.word	0x00008d10
        /*0850*/ 	.word	0x00000000
        /*0854*/ 	.word	0x00000090
        /*0858*/ 	.short	0x010a
        /*085a*/ 	.byte	0xff
	.zero		1


	//   ....[117]....
        /*085c*/ 	.word	0x00008d70
        /*0860*/ 	.word	0x00000002
        /*0864*/ 	.word	0x000000d0
        /*0868*/ 	.short	0x010a
        /*086a*/ 	.byte	0xff
	.zero		1


	//   ....[118]....
        /*086c*/ 	.word	0x00008dd0
        /*0870*/ 	.word	0x00000000
        /*0874*/ 	.word	0x00000000
        /*0878*/ 	.short	0x010a
        /*087a*/ 	.byte	0xff
	.zero		1


	//   ....[119]....
        /*087c*/ 	.word	0x00008e30
        /*0880*/ 	.word	0x00000000
        /*0884*/ 	.word	0x00000000
        /*0888*/ 	.short	0x010a
        /*088a*/ 	.byte	0xff
	.zero		1


	//   ....[120]....
        /*088c*/ 	.word	0x00008e90
        /*0890*/ 	.word	0x00000000
        /*0894*/ 	.word	0x00000000
        /*0898*/ 	.short	0x010a
        /*089a*/ 	.byte	0xff
	.zero		1


	//   ....[121]....
        /*089c*/ 	.word	0x00008ef0
        /*08a0*/ 	.word	0x00000000
        /*08a4*/ 	.word	0x00000000
        /*08a8*/ 	.short	0x010a
        /*08aa*/ 	.byte	0xff
	.zero		1


	//   ....[122]....
        /*08ac*/ 	.word	0x00008f50
        /*08b0*/ 	.word	0x00000000
        /*08b4*/ 	.word	0x00000000
        /*08b8*/ 	.short	0x010a
        /*08ba*/ 	.byte	0xff
	.zero		1


	//   ....[123]....
        /*08bc*/ 	.word	0x00008fa0
        /*08c0*/ 	.word	0x00000008
        /*08c4*/ 	.word	0x00000090
        /*08c8*/ 	.short	0x010a
        /*08ca*/ 	.byte	0xff
	.zero		1


	//   ....[124]....
        /*08cc*/ 	.word	0x00009000
        /*08d0*/ 	.word	0x00000000
        /*08d4*/ 	.word	0x00000088
        /*08d8*/ 	.short	0x010a
        /*08da*/ 	.byte	0xff
	.zero		1


	//   ....[125]....
        /*08dc*/ 	.word	0x00009060
        /*08e0*/ 	.word	0x00000000
        /*08e4*/ 	.word	0x00000060
        /*08e8*/ 	.short	0x010a
        /*08ea*/ 	.byte	0xff
	.zero		1


	//   ....[126]....
        /*08ec*/ 	.word	0x000090c0
        /*08f0*/ 	.word	0x00000000
        /*08f4*/ 	.word	0x00000068
        /*08f8*/ 	.short	0x010a
        /*08fa*/ 	.byte	0xff
	.zero		1


	//   ....[127]....
        /*08fc*/ 	.word	0x00009120
        /*0900*/ 	.word	0x00000000
        /*0904*/ 	.word	0x00000070
        /*0908*/ 	.short	0x010a
        /*090a*/ 	.byte	0xff
	.zero		1


	//   ....[128]....
        /*090c*/ 	.word	0x00009180
        /*0910*/ 	.word	0x00000000
        /*0914*/ 	.word	0x00000078
        /*0918*/ 	.short	0x010a
        /*091a*/ 	.byte	0xff
	.zero		1


	//   ....[129]....
        /*091c*/ 	.word	0x000091e0
        /*0920*/ 	.word	0x00000000
        /*0924*/ 	.word	0x00000060
        /*0928*/ 	.short	0x010a
        /*092a*/ 	.byte	0xff
	.zero		1


	//   ....[130]....
        /*092c*/ 	.word	0x00009240
        /*0930*/ 	.word	0x00000000
        /*0934*/ 	.word	0x00000068
        /*0938*/ 	.short	0x010a
        /*093a*/ 	.byte	0xff
	.zero		1


	//   ....[131]....
        /*093c*/ 	.word	0x000092a0
        /*0940*/ 	.word	0x00000000
        /*0944*/ 	.word	0x00000070
        /*0948*/ 	.short	0x010a
        /*094a*/ 	.byte	0xff
	.zero		1


	//   ....[132]....
        /*094c*/ 	.word	0x000092f0
        /*0950*/ 	.word	0x00000003
        /*0954*/ 	.word	0x00000090
        /*0958*/ 	.short	0x010a
        /*095a*/ 	.byte	0xff
	.zero		1


	//   ....[133]....
        /*095c*/ 	.word	0x00009350
        /*0960*/ 	.word	0x00000000
        /*0964*/ 	.word	0x00000040
        /*0968*/ 	.short	0x010a
        /*096a*/ 	.byte	0xff
	.zero		1


	//   ....[134]....
        /*096c*/ 	.word	0x000093a0
        /*0970*/ 	.word	0x0000001a
        /*0974*/ 	.word	0x000000b0
        /*0978*/ 	.short	0x010a
        /*097a*/ 	.byte	0xff
	.zero		1


	//   ....[135]....
        /*097c*/ 	.word	0x000093f0
        /*0980*/ 	.word	0x00000002
        /*0984*/ 	.word	0x00000040
        /*0988*/ 	.short	0x010a
        /*098a*/ 	.byte	0xff
	.zero		1


	//   ....[136]....
        /*098c*/ 	.word	0x00009440
        /*0990*/ 	.word	0x00000002
        /*0994*/ 	.word	0x00000040
        /*0998*/ 	.short	0x010a
        /*099a*/ 	.byte	0xff
	.zero		1


	//   ....[137]....
        /*099c*/ 	.word	0x00009490
        /*09a0*/ 	.word	0x00000003
        /*09a4*/ 	.word	0x00000040
        /*09a8*/ 	.short	0x010a
        /*09aa*/ 	.byte	0xff
	.zero		1


	//----- nvinfo : EIATTR_NUM_MBARRIERS
	.align		4
.L_47:
        /*09ac*/ 	.byte	0x03, 0x38
        /*09ae*/ 	.short	0x0022


	//----- nvinfo : EIATTR_EXIT_INSTR_OFFSETS
	.align		4
        /*09b0*/ 	.byte	0x04, 0x1c
        /*09b2*/ 	.short	(.L_49 - .L_48)


	//   ....[0]....
.L_48:
        /*09b4*/ 	.word	0x00002a90


	//   ....[1]....
        /*09b8*/ 	.word	0x00002f80


	//   ....[2]....
        /*09bc*/ 	.word	0x00002fe0


	//   ....[3]....
        /*09c0*/ 	.word	0x00004110


	//   ....[4]....
        /*09c4*/ 	.word	0x00005320


	//   ....[5]....
        /*09c8*/ 	.word	0x00005360


	//   ....[6]....
        /*09cc*/ 	.word	0x00008800


	//   ....[7]....
        /*09d0*/ 	.word	0x00008880


	//   ....[8]....
        /*09d4*/ 	.word	0x000088b0


	//   ....[9]....
        /*09d8*/ 	.word	0x00008920


	//----- nvinfo : EIATTR_MAX_THREADS
	.align		4
.L_49:
        /*09dc*/ 	.byte	0x04, 0x05
        /*09de*/ 	.short	(.L_51 - .L_50)
.L_50:
        /*09e0*/ 	.word	0x00000100
        /*09e4*/ 	.word	0x00000001
        /*09e8*/ 	.word	0x00000001


	//----- nvinfo : EIATTR_CRS_STACK_SIZE
	.align		4
.L_51:
        /*09ec*/ 	.byte	0x04, 0x1e
        /*09ee*/ 	.short	(.L_53 - .L_52)
.L_52:
        /*09f0*/ 	.word	0x00000000


	//----- nvinfo : EIATTR_CBANK_PARAM_SIZE
	.align		4
.L_53:
        /*09f4*/ 	.byte	0x03, 0x19
        /*09f6*/ 	.short	0x0800


	//----- nvinfo : EIATTR_PARAM_CBANK
	.align		4
        /*09f8*/ 	.byte	0x04, 0x0a
        /*09fa*/ 	.short	(.L_55 - .L_54)
	.align		4
.L_54:
        /*09fc*/ 	.word	index@(.nv.constant0._ZN7cutlass13device_kernelINS_4gemm6kernel13GemmUniversalIN4cute5tupleIJiiiiEEENS1_10collective13CollectiveMmaINS1_35MainloopSm100TmaUmmaWarpSpecializedILi4ELi2ELi4ENS5_IJNS4_1CILi2EEENSA_ILi1EEESC_EEEEENS5_IJNSA_ILi64EEENSA_ILi128EEESG_EEENS_6half_tENS5_IJlSC_lEEESI_SJ_NS4_8TiledMMAINS4_8MMA_AtomIJNS4_20SM100_MMA_F16BF16_SSISI_SI_fLi64ELi128ELNS4_4UMMA5MajorE0ELSO_0ELNSN_7ScaleInE0ELSP_0EEEEEENS4_6LayoutINS5_IJSC_SC_SC_EEENS5_IJNSA_ILi0EEESU_SU_EEEEENS5_IJNS4_10UnderscoreESX_SX_EEEEENS4_13SM90_TMA_LOADENS4_14ComposedLayoutINS4_7SwizzleILi3ELi4ELi3EEENS4_18smem_ptr_flag_bitsILi16EEENSS_INS5_IJNSA_ILi8EEESF_EEENS5_IJSF_SC_EEEEEEEvNS4_8identityENS4_23SM90_TMA_LOAD_MULTICASTES1A_vS1B_EENS_8epilogue10collective18CollectiveEpilogueINS1E_23Sm100TmaWarpSpecializedILi4ELi2ELi16ELb1ELb0EEEJSH_NS5_IJNSS_ISF_SC_EENSS_INSA_ILi32EEESC_EEEEESI_SJ_SI_SJ_NS1E_6fusion15FusionCallbacksIS1I_NS1N_17LinearCombinationISI_fSI_fLNS_15FloatRoundStyleE2EEESH_S1M_JEEENS4_5SM1004TMEM4LOAD26SM100_TMEM_LOAD_16dp256b4xES10_NS11_INS12_ILi2ELi4ELi3EEES15_NSS_INS5_IJS16_S1K_EEENS5_IJS1K_SC_EEEEEEENS4_17SM75_U32x4_LDSM_NENS4_14SM90_TMA_STOREES21_NS4_17SM90_U32x4_STSM_NENS4_39AutoVectorizingCopyWithAssumedAlignmentILi128EEEEEEvvEEEEvNT_6ParamsE)
        /*0a00*/ 	.short	0x0380
        /*0a02*/ 	.short	0x0800


	//----- nvinfo : EIATTR_SW_WAR
	.align		4
.L_55:
        /*0a04*/ 	.byte	0x04, 0x36
        /*0a06*/ 	.short	(.L_57 - .L_56)
.L_56:
        /*0a08*/ 	.word	0x00000008
.L_57:


//--------------------- .nv.callgraph             --------------------------
	.section	.nv.callgraph,"",@"SHT_CUDA_CALLGRAPH"
	.align	4
	.sectionentsize	8
	.align		4
        /*0000*/ 	.word	0x00000000
	.align		4
        /*0004*/ 	.word	0xffffffff
	.align		4
        /*0008*/ 	.word	index@(_ZN7cutlass13device_kernelINS_4gemm6kernel13GemmUniversalIN4cute5tupleIJiiiiEEENS1_10collective13CollectiveMmaINS1_35MainloopSm100TmaUmmaWarpSpecializedILi4ELi2ELi4ENS5_IJNS4_1CILi2EEENSA_ILi1EEESC_EEEEENS5_IJNSA_ILi64EEENSA_ILi128EEESG_EEENS_6half_tENS5_IJlSC_lEEESI_SJ_NS4_8TiledMMAINS4_8MMA_AtomIJNS4_20SM100_MMA_F16BF16_SSISI_SI_fLi64ELi128ELNS4_4UMMA5MajorE0ELSO_0ELNSN_7ScaleInE0ELSP_0EEEEEENS4_6LayoutINS5_IJSC_SC_SC_EEENS5_IJNSA_ILi0EEESU_SU_EEEEENS5_IJNS4_10UnderscoreESX_SX_EEEEENS4_13SM90_TMA_LOADENS4_14ComposedLayoutINS4_7SwizzleILi3ELi4ELi3EEENS4_18smem_ptr_flag_bitsILi16EEENSS_INS5_IJNSA_ILi8EEESF_EEENS5_IJSF_SC_EEEEEEEvNS4_8identityENS4_23SM90_TMA_LOAD_MULTICASTES1A_vS1B_EENS_8epilogue10collective18CollectiveEpilogueINS1E_23Sm100TmaWarpSpecializedILi4ELi2ELi16ELb1ELb0EEEJSH_NS5_IJNSS_ISF_SC_EENSS_INSA_ILi32EEESC_EEEEESI_SJ_SI_SJ_NS1E_6fusion15FusionCallbacksIS1I_NS1N_17LinearCombinationISI_fSI_fLNS_15FloatRoundStyleE2EEESH_S1M_JEEENS4_5SM1004TMEM4LOAD26SM100_TMEM_LOAD_16dp256b4xES10_NS11_INS12_ILi2ELi4ELi3EEES15_NSS_INS5_IJS16_S1K_EEENS5_IJS1K_SC_EEEEEEENS4_17SM75_U32x4_LDSM_NENS4_14SM90_TMA_STOREES21_NS4_17SM90_U32x4_STSM_NENS4_39AutoVectorizingCopyWithAssumedAlignmentILi128EEEEEEvvEEEEvNT_6ParamsE)
	.align		4
        /*000c*/ 	.word	index@(__assertfail)
	.align		4
        /*0010*/ 	.word	0x00000000
	.align		4
        /*0014*/ 	.word	0xfffffffe
	.align		4
        /*0018*/ 	.word	0x00000000
	.align		4
        /*001c*/ 	.word	0xfffffffd
	.align		4
        /*0020*/ 	.word	0x00000000
	.align		4
        /*0024*/ 	.word	0xfffffffc


//--------------------- .nv.constant4             --------------------------
	.section	.nv.constant4,"a",@progbits
	.align	8
	.align		8
.nv.constant4:
        /*0000*/ 	.dword	__assertfail
	.align		8
        /*0008*/ 	.dword	__unnamed_1
	.align		8
        /*0010*/ 	.dword	__unnamed_2
	.align		8
        /*0018*/ 	.dword	_ZN39_INTERNAL_9ce54644_4_k_cu_3aae3069_68924cuda3std3__45__cpo5beginE
	.align		8
        /*0020*/ 	.dword	_ZN39_INTERNAL_9ce54644_4_k_cu_3aae3069_68924cuda3std3__45__cpo3endE
	.align		8
        /*0028*/ 	.dword	_ZN39_INTERNAL_9ce54644_4_k_cu_3aae3069_68924cuda3std3__45__cpo6cbeginE
	.align		8
        /*0030*/ 	.dword	_ZN39_INTERNAL_9ce54644_4_k_cu_3aae3069_68924cuda3std3__45__cpo4cendE
	.align		8
        /*0038*/ 	.dword	_ZN39_INTERNAL_9ce54644_4_k_cu_3aae3069_68924cuda3std3__441_GLOBAL__N__9ce54644_4_k_cu_3aae3069_68926ignoreE
	.align		8
        /*0040*/ 	.dword	_ZN39_INTERNAL_9ce54644_4_k_cu_3aae3069_68924cuda3std3__419piecewise_constructE
	.align		8
        /*0048*/ 	.dword	_ZN39_INTERNAL_9ce54644_4_k_cu_3aae3069_68924cuda3std3__48in_placeE
	.align		8
        /*0050*/ 	.dword	_ZN39_INTERNAL_9ce54644_4_k_cu_3aae3069_68924cuda3std6ranges3__45__cpo4swapE
	.align		8
        /*0058*/ 	.dword	_ZN39_INTERNAL_9ce54644_4_k_cu_3aae3069_68924cuda3std6ranges3__45__cpo9iter_moveE
	.align		8
        /*0060*/ 	.dword	_ZN39_INTERNAL_9ce54644_4_k_cu_3aae3069_68924cute7productE
	.align		8
        /*0068*/ 	.dword	_ZN39_INTERNAL_9ce54644_4_k_cu_3aae3069_68924cute1_E
	.align		8
        /*0070*/ 	.dword	$str$25
	.align		8
        /*0078*/ 	.dword	$str$26
	.align		8
        /*0080*/ 	.dword	$str$27
	.align		8
        /*0088*/ 	.dword	$str$28


//--------------------- .text._ZN7cutlass13device_kernelINS_4gemm6kernel13GemmUniversalIN4cute5tupleIJiiiiEEENS1_10collective13CollectiveMmaINS1_35MainloopSm100TmaUmmaWarpSpecializedILi4ELi2ELi4ENS5_IJNS4_1CILi2EEENSA_ILi1EEESC_EEEEENS5_IJNSA_ILi64EEENSA_ILi128EEESG_EEENS_6half_tENS5_IJlSC_lEEESI_SJ_NS4_8TiledMMAINS4_8MMA_AtomIJNS4_20SM100_MMA_F16BF16_SSISI_SI_fLi64ELi128ELNS4_4UMMA5MajorE0ELSO_0ELNSN_7ScaleInE0ELSP_0EEEEEENS4_6LayoutINS5_IJSC_SC_SC_EEENS5_IJNSA_ILi0EEESU_SU_EEEEENS5_IJNS4_10UnderscoreESX_SX_EEEEENS4_13SM90_TMA_LOADENS4_14ComposedLayoutINS4_7SwizzleILi3ELi4ELi3EEENS4_18smem_ptr_flag_bitsILi16EEENSS_INS5_IJNSA_ILi8EEESF_EEENS5_IJSF_SC_EEEEEEEvNS4_8identityENS4_23SM90_TMA_LOAD_MULTICASTES1A_vS1B_EENS_8epilogue10collective18CollectiveEpilogueINS1E_23Sm100TmaWarpSpecializedILi4ELi2ELi16ELb1ELb0EEEJSH_NS5_IJNSS_ISF_SC_EENSS_INSA_ILi32EEESC_EEEEESI_SJ_SI_SJ_NS1E_6fusion15FusionCallbacksIS1I_NS1N_17LinearCombinationISI_fSI_fLNS_15FloatRoundStyleE2EEESH_S1M_JEEENS4_5SM1004TMEM4LOAD26SM100_TMEM_LOAD_16dp256b4xES10_NS11_INS12_ILi2ELi4ELi3EEES15_NSS_INS5_IJS16_S1K_EEENS5_IJS1K_SC_EEEEEEENS4_17SM75_U32x4_LDSM_NENS4_14SM90_TMA_STOREES21_NS4_17SM90_U32x4_STSM_NENS4_39AutoVectorizingCopyWithAssumedAlignmentILi128EEEEEEvvEEEEvNT_6ParamsE --------------------------
	.section	.text._ZN7cutlass13device_kernelINS_4gemm6kernel13GemmUniversalIN4cute5tupleIJiiiiEEENS1_10collective13CollectiveMmaINS1_35MainloopSm100TmaUmmaWarpSpecializedILi4ELi2ELi4ENS5_IJNS4_1CILi2EEENSA_ILi1EEESC_EEEEENS5_IJNSA_ILi64EEENSA_ILi128EEESG_EEENS_6half_tENS5_IJlSC_lEEESI_SJ_NS4_8TiledMMAINS4_8MMA_AtomIJNS4_20SM100_MMA_F16BF16_SSISI_SI_fLi64ELi128ELNS4_4UMMA5MajorE0ELSO_0ELNSN_7ScaleInE0ELSP_0EEEEEENS4_6LayoutINS5_IJSC_SC_SC_EEENS5_IJNSA_ILi0EEESU_SU_EEEEENS5_IJNS4_10UnderscoreESX_SX_EEEEENS4_13SM90_TMA_LOADENS4_14ComposedLayoutINS4_7SwizzleILi3ELi4ELi3EEENS4_18smem_ptr_flag_bitsILi16EEENSS_INS5_IJNSA_ILi8EEESF_EEENS5_IJSF_SC_EEEEEEEvNS4_8identityENS4_23SM90_TMA_LOAD_MULTICASTES1A_vS1B_EENS_8epilogue10collective18CollectiveEpilogueINS1E_23Sm100TmaWarpSpecializedILi4ELi2ELi16ELb1ELb0EEEJSH_NS5_IJNSS_ISF_SC_EENSS_INSA_ILi32EEESC_EEEEESI_SJ_SI_SJ_NS1E_6fusion15FusionCallbacksIS1I_NS1N_17LinearCombinationISI_fSI_fLNS_15FloatRoundStyleE2EEESH_S1M_JEEENS4_5SM1004TMEM4LOAD26SM100_TMEM_LOAD_16dp256b4xES10_NS11_INS12_ILi2ELi4ELi3EEES15_NSS_INS5_IJS16_S1K_EEENS5_IJS1K_SC_EEEEEEENS4_17SM75_U32x4_LDSM_NENS4_14SM90_TMA_STOREES21_NS4_17SM90_U32x4_STSM_NENS4_39AutoVectorizingCopyWithAssumedAlignmentILi128EEEEEEvvEEEEvNT_6ParamsE,"ax",@progbits
	.align	128
.text._ZN7cutlass13device_kernelINS_4gemm6kernel13GemmUniversalIN4cute5tupleIJiiiiEEENS1_10collective13CollectiveMmaINS1_35MainloopSm100TmaUmmaWarpSpecializedILi4ELi2ELi4ENS5_IJNS4_1CILi2EEENSA_ILi1EEESC_EEEEENS5_IJNSA_ILi64EEENSA_ILi128EEESG_EEENS_6half_tENS5_IJlSC_lEEESI_SJ_NS4_8TiledMMAINS4_8MMA_AtomIJNS4_20SM100_MMA_F16BF16_SSISI_SI_fLi64ELi128ELNS4_4UMMA5MajorE0ELSO_0ELNSN_7ScaleInE0ELSP_0EEEEEENS4_6LayoutINS5_IJSC_SC_SC_EEENS5_IJNSA_ILi0EEESU_SU_EEEEENS5_IJNS4_10UnderscoreESX_SX_EEEEENS4_13SM90_TMA_LOADENS4_14ComposedLayoutINS4_7SwizzleILi3ELi4ELi3EEENS4_18smem_ptr_flag_bitsILi16EEENSS_INS5_IJNSA_ILi8EEESF_EEENS5_IJSF_SC_EEEEEEEvNS4_8identityENS4_23SM90_TMA_LOAD_MULTICASTES1A_vS1B_EENS_8epilogue10collective18CollectiveEpilogueINS1E_23Sm100TmaWarpSpecializedILi4ELi2ELi16ELb1ELb0EEEJSH_NS5_IJNSS_ISF_SC_EENSS_INSA_ILi32EEESC_EEEEESI_SJ_SI_SJ_NS1E_6fusion15FusionCallbacksIS1I_NS1N_17LinearCombinationISI_fSI_fLNS_15FloatRoundStyleE2EEESH_S1M_JEEENS4_5SM1004TMEM4LOAD26SM100_TMEM_LOAD_16dp256b4xES10_NS11_INS12_ILi2ELi4ELi3EEES15_NSS_INS5_IJS16_S1K_EEENS5_IJS1K_SC_EEEEEEENS4_17SM75_U32x4_LDSM_NENS4_14SM90_TMA_STOREES21_NS4_17SM90_U32x4_STSM_NENS4_39AutoVectorizingCopyWithAssumedAlignmentILi128EEEEEEvvEEEEvNT_6ParamsE:
        .type           _ZN7cutlass13device_kernelINS_4gemm6kernel13GemmUniversalIN4cute5tupleIJiiiiEEENS1_10collective13CollectiveMmaINS1_35MainloopSm100TmaUmmaWarpSpecializedILi4ELi2ELi4ENS5_IJNS4_1CILi2EEENSA_ILi1EEESC_EEEEENS5_IJNSA_ILi64EEENSA_ILi128EEESG_EEENS_6half_tENS5_IJlSC_lEEESI_SJ_NS4_8TiledMMAINS4_8MMA_AtomIJNS4_20SM100_MMA_F16BF16_SSISI_SI_fLi64ELi128ELNS4_4UMMA5MajorE0ELSO_0ELNSN_7ScaleInE0ELSP_0EEEEEENS4_6LayoutINS5_IJSC_SC_SC_EEENS5_IJNSA_ILi0EEESU_SU_EEEEENS5_IJNS4_10UnderscoreESX_SX_EEEEENS4_13SM90_TMA_LOADENS4_14ComposedLayoutINS4_7SwizzleILi3ELi4ELi3EEENS4_18smem_ptr_flag_bitsILi16EEENSS_INS5_IJNSA_ILi8EEESF_EEENS5_IJSF_SC_EEEEEEEvNS4_8identityENS4_23SM90_TMA_LOAD_MULTICASTES1A_vS1B_EENS_8epilogue10collective18CollectiveEpilogueINS1E_23Sm100TmaWarpSpecializedILi4ELi2ELi16ELb1ELb0EEEJSH_NS5_IJNSS_ISF_SC_EENSS_INSA_ILi32EEESC_EEEEESI_SJ_SI_SJ_NS1E_6fusion15FusionCallbacksIS1I_NS1N_17LinearCombinationISI_fSI_fLNS_15FloatRoundStyleE2EEESH_S1M_JEEENS4_5SM1004TMEM4LOAD26SM100_TMEM_LOAD_16dp256b4xES10_NS11_INS12_ILi2ELi4ELi3EEES15_NSS_INS5_IJS16_S1K_EEENS5_IJS1K_SC_EEEEEEENS4_17SM75_U32x4_LDSM_NENS4_14SM90_TMA_STOREES21_NS4_17SM90_U32x4_STSM_NENS4_39AutoVectorizingCopyWithAssumedAlignmentILi128EEEEEEvvEEEEvNT_6ParamsE,@function
        .size           _ZN7cutlass13device_kernelINS_4gemm6kernel13GemmUniversalIN4cute5tupleIJiiiiEEENS1_10collective13CollectiveMmaINS1_35MainloopSm100TmaUmmaWarpSpecializedILi4ELi2ELi4ENS5_IJNS4_1CILi2EEENSA_ILi1EEESC_EEEEENS5_IJNSA_ILi64EEENSA_ILi128EEESG_EEENS_6half_tENS5_IJlSC_lEEESI_SJ_NS4_8TiledMMAINS4_8MMA_AtomIJNS4_20SM100_MMA_F16BF16_SSISI_SI_fLi64ELi128ELNS4_4UMMA5MajorE0ELSO_0ELNSN_7ScaleInE0ELSP_0EEEEEENS4_6LayoutINS5_IJSC_SC_SC_EEENS5_IJNSA_ILi0EEESU_SU_EEEEENS5_IJNS4_10UnderscoreESX_SX_EEEEENS4_13SM90_TMA_LOADENS4_14ComposedLayoutINS4_7SwizzleILi3ELi4ELi3EEENS4_18smem_ptr_flag_bitsILi16EEENSS_INS5_IJNSA_ILi8EEESF_EEENS5_IJSF_SC_EEEEEEEvNS4_8identityENS4_23SM90_TMA_LOAD_MULTICASTES1A_vS1B_EENS_8epilogue10collective18CollectiveEpilogueINS1E_23Sm100TmaWarpSpecializedILi4ELi2ELi16ELb1ELb0EEEJSH_NS5_IJNSS_ISF_SC_EENSS_INSA_ILi32EEESC_EEEEESI_SJ_SI_SJ_NS1E_6fusion15FusionCallbacksIS1I_NS1N_17LinearCombinationISI_fSI_fLNS_15FloatRoundStyleE2EEESH_S1M_JEEENS4_5SM1004TMEM4LOAD26SM100_TMEM_LOAD_16dp256b4xES10_NS11_INS12_ILi2ELi4ELi3EEES15_NSS_INS5_IJS16_S1K_EEENS5_IJS1K_SC_EEEEEEENS4_17SM75_U32x4_LDSM_NENS4_14SM90_TMA_STOREES21_NS4_17SM90_U32x4_STSM_NENS4_39AutoVectorizingCopyWithAssumedAlignmentILi128EEEEEEvvEEEEvNT_6ParamsE,(.L_x_183 - _ZN7cutlass13device_kernelINS_4gemm6kernel13GemmUniversalIN4cute5tupleIJiiiiEEENS1_10collective13CollectiveMmaINS1_35MainloopSm100TmaUmmaWarpSpecializedILi4ELi2ELi4ENS5_IJNS4_1CILi2EEENSA_ILi1EEESC_EEEEENS5_IJNSA_ILi64EEENSA_ILi128EEESG_EEENS_6half_tENS5_IJlSC_lEEESI_SJ_NS4_8TiledMMAINS4_8MMA_AtomIJNS4_20SM100_MMA_F16BF16_SSISI_SI_fLi64ELi128ELNS4_4UMMA5MajorE0ELSO_0ELNSN_7ScaleInE0ELSP_0EEEEEENS4_6LayoutINS5_IJSC_SC_SC_EEENS5_IJNSA_ILi0EEESU_SU_EEEEENS5_IJNS4_10UnderscoreESX_SX_EEEEENS4_13SM90_TMA_LOADENS4_14ComposedLayoutINS4_7SwizzleILi3ELi4ELi3EEENS4_18smem_ptr_flag_bitsILi16EEENSS_INS5_IJNSA_ILi8EEESF_EEENS5_IJSF_SC_EEEEEEEvNS4_8identityENS4_23SM90_TMA_LOAD_MULTICASTES1A_vS1B_EENS_8epilogue10collective18CollectiveEpilogueINS1E_23Sm100TmaWarpSpecializedILi4ELi2ELi16ELb1ELb0EEEJSH_NS5_IJNSS_ISF_SC_EENSS_INSA_ILi32EEESC_EEEEESI_SJ_SI_SJ_NS1E_6fusion15FusionCallbacksIS1I_NS1N_17LinearCombinationISI_fSI_fLNS_15FloatRoundStyleE2EEESH_S1M_JEEENS4_5SM1004TMEM4LOAD26SM100_TMEM_LOAD_16dp256b4xES10_NS11_INS12_ILi2ELi4ELi3EEES15_NSS_INS5_IJS16_S1K_EEENS5_IJS1K_SC_EEEEEEENS4_17SM75_U32x4_LDSM_NENS4_14SM90_TMA_STOREES21_NS4_17SM90_U32x4_STSM_NENS4_39AutoVectorizingCopyWithAssumedAlignmentILi128EEEEEEvvEEEEvNT_6ParamsE)
        .other          _ZN7cutlass13device_kernelINS_4gemm6kernel13GemmUniversalIN4cute5tupleIJiiiiEEENS1_10collective13CollectiveMmaINS1_35MainloopSm100TmaUmmaWarpSpecializedILi4ELi2ELi4ENS5_IJNS4_1CILi2EEENSA_ILi1EEESC_EEEEENS5_IJNSA_ILi64EEENSA_ILi128EEESG_EEENS_6half_tENS5_IJlSC_lEEESI_SJ_NS4_8TiledMMAINS4_8MMA_AtomIJNS4_20SM100_MMA_F16BF16_SSISI_SI_fLi64ELi128ELNS4_4UMMA5MajorE0ELSO_0ELNSN_7ScaleInE0ELSP_0EEEEEENS4_6LayoutINS5_IJSC_SC_SC_EEENS5_IJNSA_ILi0EEESU_SU_EEEEENS5_IJNS4_10UnderscoreESX_SX_EEEEENS4_13SM90_TMA_LOADENS4_14ComposedLayoutINS4_7SwizzleILi3ELi4ELi3EEENS4_18smem_ptr_flag_bitsILi16EEENSS_INS5_IJNSA_ILi8EEESF_EEENS5_IJSF_SC_EEEEEEEvNS4_8identityENS4_23SM90_TMA_LOAD_MULTICASTES1A_vS1B_EENS_8epilogue10collective18CollectiveEpilogueINS1E_23Sm100TmaWarpSpecializedILi4ELi2ELi16ELb1ELb0EEEJSH_NS5_IJNSS_ISF_SC_EENSS_INSA_ILi32EEESC_EEEEESI_SJ_SI_SJ_NS1E_6fusion15FusionCallbacksIS1I_NS1N_17LinearCombinationISI_fSI_fLNS_15FloatRoundStyleE2EEESH_S1M_JEEENS4_5SM1004TMEM4LOAD26SM100_TMEM_LOAD_16dp256b4xES10_NS11_INS12_ILi2ELi4ELi3EEES15_NSS_INS5_IJS16_S1K_EEENS5_IJS1K_SC_EEEEEEENS4_17SM75_U32x4_LDSM_NENS4_14SM90_TMA_STOREES21_NS4_17SM90_U32x4_STSM_NENS4_39AutoVectorizingCopyWithAssumedAlignmentILi128EEEEEEvvEEEEvNT_6ParamsE,@"STO_CUDA_ENTRY STV_DEFAULT"
_ZN7cutlass13device_kernelINS_4gemm6kernel13GemmUniversalIN4cute5tupleIJiiiiEEENS1_10collective13CollectiveMmaINS1_35MainloopSm100TmaUmmaWarpSpecializedILi4ELi2ELi4ENS5_IJNS4_1CILi2EEENSA_ILi1EEESC_EEEEENS5_IJNSA_ILi64EEENSA_ILi128EEESG_EEENS_6half_tENS5_IJlSC_lEEESI_SJ_NS4_8TiledMMAINS4_8MMA_AtomIJNS4_20SM100_MMA_F16BF16_SSISI_SI_fLi64ELi128ELNS4_4UMMA5MajorE0ELSO_0ELNSN_7ScaleInE0ELSP_0EEEEEENS4_6LayoutINS5_IJSC_SC_SC_EEENS5_IJNSA_ILi0EEESU_SU_EEEEENS5_IJNS4_10UnderscoreESX_SX_EEEEENS4_13SM90_TMA_LOADENS4_14ComposedLayoutINS4_7SwizzleILi3ELi4ELi3EEENS4_18smem_ptr_flag_bitsILi16EEENSS_INS5_IJNSA_ILi8EEESF_EEENS5_IJSF_SC_EEEEEEEvNS4_8identityENS4_23SM90_TMA_LOAD_MULTICASTES1A_vS1B_EENS_8epilogue10collective18CollectiveEpilogueINS1E_23Sm100TmaWarpSpecializedILi4ELi2ELi16ELb1ELb0EEEJSH_NS5_IJNSS_ISF_SC_EENSS_INSA_ILi32EEESC_EEEEESI_SJ_SI_SJ_NS1E_6fusion15FusionCallbacksIS1I_NS1N_17LinearCombinationISI_fSI_fLNS_15FloatRoundStyleE2EEESH_S1M_JEEENS4_5SM1004TMEM4LOAD26SM100_TMEM_LOAD_16dp256b4xES10_NS11_INS12_ILi2ELi4ELi3EEES15_NSS_INS5_IJS16_S1K_EEENS5_IJS1K_SC_EEEEEEENS4_17SM75_U32x4_LDSM_NENS4_14SM90_TMA_STOREES21_NS4_17SM90_U32x4_STSM_NENS4_39AutoVectorizingCopyWithAssumedAlignmentILi128EEEEEEvvEEEEvNT_6ParamsE:
[----:B------:R-:W1:Y:S01]  /*0000*/  LDC R1, c[0x0][0x37c] ;  /* 0x0000df00ff017b82 */ /* 0x000e620000000800 */
[----:B------:R-:W2:Y:S01]  /*0010*/  S2R R56, SR_TID.X ;  /* 0x0000000000387919 */ /* 0x000ea20000002100 */
[----:B------:R-:W3:Y:S01]  /*0020*/  LDCU.64 UR8, c[0x0][0x890] ;  /* 0x00011200ff0877ac */ /* 0x000ee20008000a00 */
[----:B------:R-:W-:Y:S02]  /*0030*/  PRMT R45, RZ, 0x7610, R45 ;  /* 0x00007610ff2d7816 */ /* 0x000fe4000000002d */
[----:B------:R-:W-:Y:S01]  /*0040*/  ELECT P3, URZ, PT ;  /* 0x0000000000ff782f */ /* 0x000fe20003860000 */
[----:B---3--:R-:W-:-:S04]  /*0050*/  UISETP.NE.U32.AND UP0, UPT, UR8, URZ, UPT ;  /* 0x000000ff0800728c */ /* 0x008fc8000bf05070 */
[----:B------:R-:W-:Y:S01]  /*0060*/  UISETP.NE.AND.EX UP0, UPT, UR9, URZ, UPT, UP0 ;  /* 0x000000ff0900728c */ /* 0x000fe2000bf05300 */
[----:B--2---:R-:W-:-:S05]  /*0070*/  SHF.R.U32.HI R46, RZ, 0x5, R56 ;  /* 0x00000005ff2e7819 */ /* 0x004fca0000011638 */
[----:B------:R-:W2:Y:S02]  /*0080*/  SHFL.IDX PT, R0, R46, RZ, 0x1f ;  /* 0x00001fff2e007589 */ /* 0x000ea400000e0000 */
[----:B--2---:R-:W-:Y:S01]  /*0090*/  R2UR UR18, R0 ;  /* 0x00000000001272ca */ /* 0x004fe200000e0000 */
[----:B-1----:R-:W-:-:S14]  /*00a0*/  BRA.U UP0, `(.L_x_0) ;  /* 0x0000000100307547 */ /* 0x002fdc000b800000 */
[----:B------:R-:W1:Y:S02]  /*00b0*/  LDCU.64 UR4, c[0x0][0x888] ;  /* 0x00011100ff0477ac */ /* 0x000e640008000a00 */
[----:B-1----:R-:W-:-:S04]  /*00c0*/  UISETP.NE.U32.AND UP0, UPT, UR4, URZ, UPT ;  /* 0x000000ff0400728c */ /* 0x002fc8000bf05070 */
[----:B------:R-:W-:-:S09]  /*00d0*/  UISETP.NE.AND.EX UP0, UPT, UR5, URZ, UPT, UP0 ;  /* 0x000000ff0500728c */ /* 0x000fd2000bf05300 */
[----:B------:R-:W-:Y:S05]  /*00e0*/  BRA.U !UP0, `(.L_x_1) ;  /* 0x0000000108147547 */ /* 0x000fea000b800000 */
[----:B------:R-:W1:Y:S01]  /*00f0*/  LDC.64 R2, c[0x0][0x888] ;  /* 0x00022200ff027b82 */ /* 0x000e620000000a00 */
[----:B------:R-:W1:Y:S02]  /*0100*/  LDCU.64 UR4, c[0x0][0x358] ;  /* 0x00006b00ff0477ac */ /* 0x000e640008000a00 */
[----:B-1----:R1:W5:Y:S01]  /*0110*/  LDG.E R27, desc[UR4][R2.64] ;  /* 0x00000004021b7981 */ /* 0x002362000c1e1900 */
[----:B------:R-:W-:Y:S01]  /*0120*/  HFMA2 R45, -RZ, RZ, 0, 5.9604644775390625e-08 ;  /* 0x00000001ff2d7431 */ /* 0x000fe200000001ff */
[----:B------:R-:W-:Y:S05]  /*0130*/  BRA `(.L_x_0) ;  /* 0x00000000000c7947 */ /* 0x000fea0003800000 */
.L_x_1:
[----:B------:R-:W1:Y:S01]  /*0140*/  LDCU UR4, c[0x0][0x880] ;  /* 0x00011000ff0477ac */ /* 0x000e620008000800 */
[----:B------:R-:W-:Y:S01]  /*0150*/  HFMA2 R45, -RZ, RZ, 0, 5.9604644775390625e-08 ;  /* 0x00000001ff2d7431 */ /* 0x000fe200000001ff */
[----:B-1----:R-:W-:-:S07]  /*0160*/  MOV R27, UR4 ;  /* 0x00000004001b7c02 */ /* 0x002fce0008000f00 */
.L_x_0:
[----:B------:R-:W2:Y:S02]  /*0170*/  LDCU.64 UR4, c[0x0][0x8b0] ;  /* 0x00011600ff0477ac */ /* 0x000ea40008000a00 */
[----:B--2---:R-:W-:-:S04]  /*0180*/  UISETP.NE.U32.AND UP0, UPT, UR4, URZ, UPT ;  /* 0x000000ff0400728c */ /* 0x004fc8000bf05070 */
[----:B------:R-:W-:-:S09]  /*0190*/  UISETP.NE.AND.EX UP0, UPT, UR5, URZ, UPT, UP0 ;  /* 0x000000ff0500728c */ /* 0x000fd2000bf05300 */
[----:B------:R-:W-:Y:S05]  /*01a0*/  BRA.U UP0, `(.L_x_2) ;  /* 0x0000000100287547 */ /* 0x000fea000b800000 */
[----:B------:R-:W2:Y:S02]  /*01b0*/  LDCU.64 UR4, c[0x0][0x8a8] ;  /* 0x00011500ff0477ac */ /* 0x000ea40008000a00 */
[----:B--2---:R-:W-:-:S04]  /*01c0*/  UISETP.NE.U32.AND UP0, UPT, UR4, URZ, UPT ;  /* 0x000000ff0400728c */ /* 0x004fc8000bf05070 */
[----:B------:R-:W-:-:S09]  /*01d0*/  UISETP.NE.AND.EX UP0, UPT, UR5, URZ, UPT, UP0 ;  /* 0x000000ff0500728c */ /* 0x000fd2000bf05300 */
[----:B------:R-:W-:Y:S05]  /*01e0*/  BRA.U !UP0, `(.L_x_3) ;  /* 0x0000000108107547 */ /* 0x000fea000b800000 */
[----:B------:R-:W2:Y:S01]  /*01f0*/  LDC.64 R24, c[0x0][0x8a8] ;  /* 0x00022a00ff187b82 */ /* 0x000ea20000000a00 */
[----:B------:R-:W2:Y:S02]  /*0200*/  LDCU.64 UR4, c[0x0][0x358] ;  /* 0x00006b00ff0477ac */ /* 0x000ea40008000a00 */
[----:B--2---:R2:W5:Y:S01]  /*0210*/  LDG.E R24, desc[UR4][R24.64] ;  /* 0x0000000418187981 */ /* 0x004562000c1e1900 */
[----:B------:R-:W-:Y:S05]  /*0220*/  BRA `(.L_x_2) ;  /* 0x0000000000087947 */ /* 0x000fea0003800000 */
.L_x_3:
[----:B------:R-:W2:Y:S02]  /*0230*/  LDCU UR4, c[0x0][0x8a0] ;  /* 0x00011400ff0477ac */ /* 0x000ea40008000800 */
[----:B--2---:R-:W-:Y:S02]  /*0240*/  MOV R24, UR4 ;  /* 0x0000000400187c02 */ /* 0x004fe40008000f00 */
.L_x_2:
[----:B------:R-:W-:Y:S01]  /*0250*/  IMAD.U32 R0, RZ, RZ, UR18 ;  /* 0x00000012ff007e24 */ /* 0x000fe2000f8e00ff */
[----:B------:R-:W-:Y:S04]  /*0260*/  BSSY.RECONVERGENT B0, `(.L_x_4) ;  /* 0x000000c000007945 */ /* 0x000fe80003800200 */
[C---:B------:R-:W-:Y:S02]  /*0270*/  ISETP.NE.OR P1, PT, R0.reuse, 0x1, !P3 ;  /* 0x000000010000780c */ /* 0x040fe40005f25670 */
[----:B------:R-:W-:-:S11]  /*0280*/  ISETP.NE.OR P0, PT, R0, 0x3, !P3 ;  /* 0x000000030000780c */ /* 0x000fd60005f05670 */
[----:B------:R-:W-:Y:S05]  /*0290*/  @P1 BRA `(.L_x_5) ;  /* 0x0000000000201947 */ /* 0x000fea0003800000 */
[----:B------:R-:W3:Y:S02]  /*02a0*/  LDCU.64 UR4, c[0x0][0x348] ;  /* 0x00006900ff0477ac */ /* 0x000ee40008000a00 */
[----:B---3--:R-:W-:Y:S02]  /*02b0*/  UIADD3 UR6, UP1, UPT, UR4, 0x80, URZ ;  /* 0x0000008004067890 */ /* 0x008fe4000ff3e0ff */
[----:B------:R-:W-:Y:S02]  /*02c0*/  UIADD3 UR4, UP0, UPT, UR4, 0x180, URZ ;  /* 0x0000018004047890 */ /* 0x000fe4000ff1e0ff */
[----:B------:R-:W-:Y:S02]  /*02d0*/  UIADD3.X UR7, UPT, UPT, URZ, UR5, URZ, UP1, !UPT ;  /* 0x00000005ff077290 */ /* 0x000fe40008ffe4ff */
[----:B------:R-:W-:-:S07]  /*02e0*/  UIADD3.X UR5, UPT, UPT, URZ, UR5, URZ, UP0, !UPT ;  /* 0x00000005ff057290 */ /* 0x000fce00087fe4ff */
[----:B------:R3:W-:Y:S02]  /*02f0*/  UTMACCTL.PF [UR6] ;  /* 0x00000000060079b9 */ /* 0x0007e40008040000 */
[----:B------:R3:W-:Y:S02]  /*0300*/  UTMACCTL.PF [UR4] ;  /* 0x00000000040079b9 */ /* 0x0007e40008040000 */
[----:B---3--:R-:W-:Y:S01]  /*0310*/  NOP ;  /* 0x0000000000007918 */ /* 0x008fe20000000000 */
.L_x_5:
[----:B------:R-:W-:Y:S05]  /*0320*/  BSYNC.RECONVERGENT B0 ;  /* 0x0000000000007941 */ /* 0x000fea0003800200 */
.L_x_4:
[----:B------:R-:W-:Y:S04]  /*0330*/  BSSY.RECONVERGENT B0, `(.L_x_6) ;  /* 0x000000a000007945 */ /* 0x000fe80003800200 */
        /* <DEDUP_REMOVED lines=9> */
.L_x_7:
[----:B------:R-:W-:Y:S05]  /*03d0*/  BSYNC.RECONVERGENT B0 ;  /* 0x0000000000007941 */ /* 0x000fea0003800200 */
.L_x_6:
[----:B------:R-:W3:Y:S01]  /*03e0*/  LDCU.64 UR4, c[0x0][0x888] ;  /* 0x00011100ff0477ac */ /* 0x000ee20008000a00 */
[----:B------:R-:W-:Y:S02]  /*03f0*/  UISETP.EQ.U32.AND UP2, UPT, UR8, URZ, UPT ;  /* 0x000000ff0800728c */ /* 0x000fe4000bf42070 */
[----:B------:R-:W-:Y:S02]  /*0400*/  UPLOP3.LUT UP3, UPT, UPT, UPT, UPT, 0x80, 0x8 ;  /* 0x000000000008789c */ /* 0x000fe40003f6f070 */
[----:B---3--:R-:W-:-:S04]  /*0410*/  UISETP.NE.U32.AND UP0, UPT, UR4, URZ, UPT ;  /* 0x000000ff0400728c */ /* 0x008fc8000bf05070 */
[----:B------:R-:W-:-:S04]  /*0420*/  UISETP.NE.AND.EX UP1, UPT, UR5, URZ, UPT, UP0 ;  /* 0x000000ff0500728c */ /* 0x000fc8000bf25300 */
[----:B------:R-:W-:-:S04]  /*0430*/  UISETP.EQ.OR.EX UP4, UPT, UR9, URZ, !UP1, UP2 ;  /* 0x000000ff0900728c */ /* 0x000fc8000cf82720 */
[----:B------:R-:W-:-:S06]  /*0440*/  UP2UR UR4, UPR, URZ, 0x10 ;  /* 0x00000010ff047883 */ /* 0x000fcc0008000000 */
[----:B------:R-:W-:Y:S01]  /*0450*/  MOV R48, UR4 ;  /* 0x0000000400307c02 */ /* 0x000fe20008000f00 */
[----:B------:R-:W-:Y:S06]  /*0460*/  BRA.U !UP4, `(.L_x_8) ;  /* 0x000000010c207547 */ /* 0x000fec000b800000 */
[----:B------:R-:W-:Y:S01]  /*0470*/  UISETP.NE.U32.AND UP2, UPT, UR8, URZ, UPT ;  /* 0x000000ff0800728c */ /* 0x000fe2000bf45070 */
[----:B-----5:R-:W-:Y:S01]  /*0480*/  FSETP.NEU.AND P0, PT, R27, RZ, PT ;  /* 0x000000ff1b00720b */ /* 0x020fe20003f0d000 */
[----:B------:R-:W-:Y:S02]  /*0490*/  USEL UR4, URZ, 0xffffffff, UP1 ;  /* 0xffffffffff047887 */ /* 0x000fe40008800000 */
[----:B------:R-:W-:-:S10]  /*04a0*/  UISETP.NE.AND.EX UP2, UPT, UR9, URZ, UPT, UP2 ;  /* 0x000000ff0900728c */ /* 0x000fd4000bf45320 */
[----:B------:R-:W-:Y:S01]  /*04b0*/  VOTEU.ANY UP0, P0 ;  /* 0x0000000000ff7886 */ /* 0x000fe20000000100 */
[----:B------:R-:W-:-:S04]  /*04c0*/  @!UP2 USEL UR4, URZ, 0xffffffff, UP0 ;  /* 0xffffffffff04a887 */ /* 0x000fc80008000000 */
[----:B------:R-:W-:-:S04]  /*04d0*/  ULOP3.LUT UR4, UR4, 0x1, URZ, 0xc0, !UPT ;  /* 0x0000000104047892 */ /* 0x000fc8000f8ec0ff */
[----:B------:R-:W-:-:S11]  /*04e0*/  UISETP.NE.U32.AND UP3, UPT, UR4, 0x1, UPT ;  /* 0x000000010400788c */ /* 0x000fd6000bf65070 */
.L_x_8:
[----:B-1----:R-:W1:Y:S01]  /*04f0*/  SHFL.IDX PT, R2, R46, RZ, 0x1f ;  /* 0x00001fff2e027589 */ /* 0x002e6200000e0000 */
[----:B------:R-:W-:Y:S01]  /*0500*/  UISETP.NE.AND UP6, UPT, UR18, 0x2, UPT ;  /* 0x000000021200788c */ /* 0x000fe2000bfc5270 */
[----:B-1----:R-:W-:-:S13]  /*0510*/  ISETP.NE.AND P0, PT, R2, RZ, PT ;  /* 0x000000ff0200720c */ /* 0x002fda0003f05270 */
[----:B------:R-:W-:Y:S05]  /*0520*/  @P0 BRA `(.L_x_9) ;  /* 0x0000000000580947 */ /* 0x000fea0003800000 */
[----:B------:R-:W1:Y:S01]  /*0530*/  S2UR UR4, SR_CgaCtaId ;  /* 0x00000000000479c3 */ /* 0x000e620000008800 */
[----:B------:R-:W-:Y:S01]  /*0540*/  UMOV UR5, 0x400 ;  /* 0x0000040000057882 */ /* 0x000fe20000000000 */
[----:B------:R-:W-:Y:S01]  /*0550*/  UMOV UR8, 0x1 ;  /* 0x0000000100087882 */ /* 0x000fe20000000000 */
[----:B------:R-:W-:Y:S01]  /*0560*/  UMOV UR6, 0x2 ;  /* 0x0000000200067882 */ /* 0x000fe20000000000 */
[----:B------:R-:W-:-:S04]  /*0570*/  UIADD3 UR8, UPT, UPT, -UR8, 0x100000, URZ ;  /* 0x0010000008087890 */ /* 0x000fc8000fffe1ff */
[----:B------:R-:W-:Y:S02]  /*0580*/  USHF.L.U32 UR9, UR8, 0xb, URZ ;  /* 0x0000000b08097899 */ /* 0x000fe400080006ff */
[----:B------:R-:W-:Y:S02]  /*0590*/  USHF.L.U32 UR8, UR8, 0x1, URZ ;  /* 0x0000000108087899 */ /* 0x000fe400080006ff */
[----:B------:R-:W-:-:S04]  /*05a0*/  UIADD3 UR6, UPT, UPT, -UR6, 0x100000, URZ ;  /* 0x0010000006067890 */ /* 0x000fc8000fffe1ff */
[----:B------:R-:W-:Y:S02]  /*05b0*/  USHF.L.U32 UR7, UR6, 0xb, URZ ;  /* 0x0000000b06077899 */ /* 0x000fe400080006ff */
[----:B------:R-:W-:Y:S01]  /*05c0*/  USHF.L.U32 UR6, UR6, 0x1, URZ ;  /* 0x0000000106067899 */ /* 0x000fe200080006ff */
[----:B------:R-:W-:Y:S01]  /*05d0*/  ELECT P0, URZ, PT ;  /* 0x0000000000ff782f */ /* 0x000fe20003800000 */
[----:B-1----:R-:W-:Y:S01]  /*05e0*/  ULEA UR4, UR4, UR5, 0x18 ;  /* 0x0000000504047291 */ /* 0x002fe2000f8ec0ff */
[----:B------:R-:W1:Y:S11]  /*05f0*/  FENCE.VIEW.ASYNC.S ;  /* 0x00000000000073c6 */ /* 0x000e760000000000 */
[----:B-1----:R1:W3:Y:S01]  /*0600*/  SYNCS.EXCH.64 URZ, [UR4], UR8 ;  /* 0x0000000804ff75b2 */ /* 0x0022e20008000100 */
[----:B------:R1:W4:Y:S01]  /*0610*/  SYNCS.EXCH.64 URZ, [UR4+0x20], UR6 ;  /* 0x0000200604ff75b2 */ /* 0x0003220008000100 */
[----:B------:R1:W1:Y:S01]  /*0620*/  SYNCS.EXCH.64 URZ, [UR4+0x8], UR8 ;  /* 0x0000080804ff75b2 */ /* 0x0002620008000100 */
[----:B------:R1:W1:Y:S01]  /*0630*/  SYNCS.EXCH.64 URZ, [UR4+0x28], UR6 ;  /* 0x0000280604ff75b2 */ /* 0x0002620008000100 */
[----:B------:R1:W1:Y:S01]  /*0640*/  SYNCS.EXCH.64 URZ, [UR4+0x10], UR8 ;  /* 0x0000100804ff75b2 */ /* 0x0002620008000100 */
[----:B------:R1:W1:Y:S01]  /*0650*/  SYNCS.EXCH.64 URZ, [UR4+0x30], UR6 ;  /* 0x0000300604ff75b2 */ /* 0x0002620008000100 */
[----:B------:R1:W1:Y:S01]  /*0660*/  SYNCS.EXCH.64 URZ, [UR4+0x18], UR8 ;  /* 0x0000180804ff75b2 */ /* 0x0002620008000100 */
[----:B------:R1:W1:Y:S01]  /*0670*/  SYNCS.EXCH.64 URZ, [UR4+0x38], UR6 ;  /* 0x0000380604ff75b2 */ /* 0x0002620008000100 */
[----:B------:R-:W-:Y:S01]  /*0680*/  NOP ;  /* 0x0000000000007918 */ /* 0x000fe20000000000 */
.L_x_9:
[----:B------:R-:W2:Y:S01]  /*0690*/  SHFL.IDX PT, R2, R46, RZ, 0x1f ;  /* 0x00001fff2e027589 */ /* 0x000ea200000e0000 */
[----:B------:R-:W-:Y:S01]  /*06a0*/  NOP ;  /* 0x0000000000007918 */ /* 0x000fe20000000000 */
[----:B--2---:R-:W-:-:S13]  /*06b0*/  ISETP.NE.AND P0, PT, R2, 0x1, PT ;  /* 0x000000010200780c */ /* 0x004fda0003f05270 */
[----:B------:R-:W-:Y:S05]  /*06c0*/  @P0 BRA `(.L_x_10) ;  /* 0x0000000000580947 */ /* 0x000fea0003800000 */
[----:B-1----:R-:W1:Y:S01]  /*06d0*/  S2UR UR4, SR_CgaCtaId ;  /* 0x00000000000479c3 */ /* 0x002e620000008800 */
        /* <DEDUP_REMOVED lines=12> */
[----:B-1----:R2:W1:Y:S01]  /*07a0*/  SYNCS.EXCH.64 URZ, [UR4+0x40], UR8 ;  /* 0x0000400804ff75b2 */ /* 0x0024620008000100 */
[----:B------:R2:W1:Y:S01]  /*07b0*/  SYNCS.EXCH.64 URZ, [UR4+0x60], UR6 ;  /* 0x0000600604ff75b2 */ /* 0x0004620008000100 */
[----:B------:R2:W1:Y:S01]  /*07c0*/  SYNCS.EXCH.64 URZ, [UR4+0x48], UR8 ;  /* 0x0000480804ff75b2 */ /* 0x0004620008000100 */
[----:B------:R2:W1:Y:S01]  /*07d0*/  SYNCS.EXCH.64 URZ, [UR4+0x68], UR6 ;  /* 0x0000680604ff75b2 */ /* 0x0004620008000100 */
[----:B------:R2:W1:Y:S01]  /*07e0*/  SYNCS.EXCH.64 URZ, [UR4+0x50], UR8 ;  /* 0x0000500804ff75b2 */ /* 0x0004620008000100 */
[----:B------:R2:W1:Y:S01]  /*07f0*/  SYNCS.EXCH.64 URZ, [UR4+0x70], UR6 ;  /* 0x0000700604ff75b2 */ /* 0x0004620008000100 */
[----:B------:R2:W1:Y:S01]  /*0800*/  SYNCS.EXCH.64 URZ, [UR4+0x58], UR8 ;  /* 0x0000580804ff75b2 */ /* 0x0004620008000100 */
[----:B------:R2:W1:Y:S02]  /*0810*/  SYNCS.EXCH.64 URZ, [UR4+0x78], UR6 ;  /* 0x0000780604ff75b2 */ /* 0x0004640008000100 */
[----:B--2---:R-:W-:Y:S01]  /*0820*/  NOP ;  /* 0x0000000000007918 */ /* 0x004fe20000000000 */
.L_x_10:
[----:B------:R-:W2:Y:S01]  /*0830*/  SHFL.IDX PT, R2, R46, RZ, 0x1f ;  /* 0x00001fff2e027589 */ /* 0x000ea200000e0000 */
[----:B------:R-:W-:Y:S01]  /*0840*/  NOP ;  /* 0x0000000000007918 */ /* 0x000fe20000000000 */
[----:B--2---:R-:W-:-:S13]  /*0850*/  ISETP.NE.AND P0, PT, R2, 0x3, PT ;  /* 0x000000030200780c */ /* 0x004fda0003f05270 */
[----:B------:R-:W-:Y:S05]  /*0860*/  @P0 BRA `(.L_x_11) ;  /* 0x0000000000300947 */ /* 0x000fea0003800000 */
[----:B-1----:R-:W1:Y:S01]  /*0870*/  S2UR UR4, SR_CgaCtaId ;  /* 0x00000000000479c3 */ /* 0x002e620000008800 */
[----:B------:R-:W-:Y:S01]  /*0880*/  UMOV UR6, 0x400 ;  /* 0x0000040000067882 */ /* 0x000fe20000000000 */
[----:B------:R-:W-:Y:S01]  /*0890*/  UMOV UR5, 0x20 ;  /* 0x0000002000057882 */ /* 0x000fe20000000000 */
[----:B------:R-:W-:Y:S01]  /*08a0*/  ELECT P0, URZ, PT ;  /* 0x0000000000ff782f */ /* 0x000fe20003800000 */
[----:B-1----:R-:W-:Y:S02]  /*08b0*/  ULEA UR6, UR4, UR6, 0x18 ;  /* 0x0000000604067291 */ /* 0x002fe4000f8ec0ff */
[----:B------:R-:W-:-:S04]  /*08c0*/  UIADD3 UR4, UPT, UPT, -UR5, 0x100000, URZ ;  /* 0x0010000005047890 */ /* 0x000fc8000fffe1ff */
[----:B------:R-:W-:Y:S02]  /*08d0*/  USHF.L.U32 UR5, UR4, 0xb, URZ ;  /* 0x0000000b04057899 */ /* 0x000fe400080006ff */
[----:B------:R-:W-:Y:S01]  /*08e0*/  USHF.L.U32 UR4, UR4, 0x1, URZ ;  /* 0x0000000104047899 */ /* 0x000fe200080006ff */
[----:B------:R-:W1:Y:S11]  /*08f0*/  FENCE.VIEW.ASYNC.S ;  /* 0x00000000000073c6 */ /* 0x000e760000000000 */
[----:B-1----:R2:W1:Y:S01]  /*0900*/  SYNCS.EXCH.64 URZ, [UR6+0x80], UR4 ;  /* 0x0000800406ff75b2 */ /* 0x0024620008000100 */
[----:B------:R2:W1:Y:S02]  /*0910*/  SYNCS.EXCH.64 URZ, [UR6+0x88], UR4 ;  /* 0x0000880406ff75b2 */ /* 0x0004640008000100 */
[----:B--2---:R-:W-:Y:S01]  /*0920*/  NOP ;  /* 0x0000000000007918 */ /* 0x004fe20000000000 */
.L_x_11:
[----:B------:R-:W2:Y:S01]  /*0930*/  SHFL.IDX PT, R2, R46, RZ, 0x1f ;  /* 0x00001fff2e027589 */ /* 0x000ea200000e0000 */
[----:B------:R-:W-:Y:S01]  /*0940*/  NOP ;  /* 0x0000000000007918 */ /* 0x000fe20000000000 */
[----:B--2---:R-:W-:-:S13]  /*0950*/  ISETP.NE.AND P0, PT, R2, 0x4, PT ;  /* 0x000000040200780c */ /* 0x004fda0003f05270 */
[----:B------:R-:W-:Y:S05]  /*0960*/  @P0 BRA `(.L_x_12) ;  /* 0x00000000004c0947 */ /* 0x000fea0003800000 */
[----:B-1----:R-:W1:Y:S01]  /*0970*/  S2UR UR6, SR_CgaCtaId ;  /* 0x00000000000679c3 */ /* 0x002e620000008800 */
[----:B------:R-:W-:Y:S01]  /*0980*/  UMOV UR4, 0x1e0 ;  /* 0x000001e000047882 */ /* 0x000fe20000000000 */
[----:B------:R-:W-:Y:S01]  /*0990*/  UMOV UR5, 0x400 ;  /* 0x0000040000057882 */ /* 0x000fe20000000000 */
[----:B------:R-:W-:Y:S01]  /*09a0*/  USEL UR4, UR4, 0x1a0, UP3 ;  /* 0x000001a004047887 */ /* 0x000fe20009800000 */
[----:B------:R-:W-:Y:S01]  /*09b0*/  UMOV UR8, 0x1 ;  /* 0x0000000100087882 */ /* 0x000fe20000000000 */
[----:B------:R-:W-:Y:S01]  /*09c0*/  ELECT P0, URZ, PT ;  /* 0x0000000000ff782f */ /* 0x000fe20003800000 */
[----:B------:R-:W-:-:S04]  /*09d0*/  UIADD3 UR8, UPT, UPT, -UR8, 0x100000, URZ ;  /* 0x0010000008087890 */ /* 0x000fc8000fffe1ff */
[----:B------:R-:W-:Y:S02]  /*09e0*/  USHF.L.U32 UR9, UR8, 0xb, URZ ;  /* 0x0000000b08097899 */ /* 0x000fe400080006ff */
[----:B------:R-:W-:Y:S02]  /*09f0*/  USHF.L.U32 UR8, UR8, 0x1, URZ ;  /* 0x0000000108087899 */ /* 0x000fe400080006ff */
[----:B-1----:R-:W-:Y:S02]  /*0a00*/  ULEA UR6, UR6, UR5, 0x18 ;  /* 0x0000000506067291 */ /* 0x002fe4000f8ec0ff */
[----:B------:R-:W-:-:S04]  /*0a10*/  UIADD3 UR4, UPT, UPT, -UR4, 0x100000, URZ ;  /* 0x0010000004047890 */ /* 0x000fc8000fffe1ff */
[----:B------:R-:W-:Y:S02]  /*0a20*/  USHF.L.U32 UR5, UR4, 0xb, URZ ;  /* 0x0000000b04057899 */ /* 0x000fe400080006ff */
[----:B------:R-:W-:Y:S01]  /*0a30*/  USHF.L.U32 UR4, UR4, 0x1, URZ ;  /* 0x0000000104047899 */ /* 0x000fe200080006ff */
[----:B------:R-:W1:Y:S03]  /*0a40*/  FENCE.VIEW.ASYNC.S ;  /* 0x00000000000073c6 */ /* 0x000e660000000000 */
[----:B-1----:R2:W1:Y:S08]  /*0a50*/  SYNCS.EXCH.64 URZ, [UR6+0x90], UR8 ;  /* 0x0000900806ff75b2 */ /* 0x0024700008000100 */
[----:B------:R2:W1:Y:S01]  /*0a60*/  SYNCS.EXCH.64 URZ, [UR6+0xa0], UR4 ;  /* 0x0000a00406ff75b2 */ /* 0x0004620008000100 */
[----:B------:R2:W1:Y:S01]  /*0a70*/  SYNCS.EXCH.64 URZ, [UR6+0x98], UR8 ;  /* 0x0000980806ff75b2 */ /* 0x0004620008000100 */
[----:B------:R2:W1:Y:S02]  /*0a80*/  SYNCS.EXCH.64 URZ, [UR6+0xa8], UR4 ;  /* 0x0000a80406ff75b2 */ /* 0x0004640008000100 */
[----:B--2---:R-:W-:Y:S01]  /*0a90*/  NOP ;  /* 0x0000000000007918 */ /* 0x004fe20000000000 */
.L_x_12:
        /* <DEDUP_REMOVED lines=26> */
.L_x_13:
[----:B------:R-:W2:Y:S01]  /*0c40*/  SHFL.IDX PT, R2, R46, RZ, 0x1f ;  /* 0x00001fff2e027589 */ /* 0x000ea200000e0000 */
[----:B------:R-:W1:Y:S01]  /*0c50*/  S2UR UR47, SR_CgaCtaId ;  /* 0x00000000002f79c3 */ /* 0x000e620000008800 */
[----:B------:R-:W-:Y:S01]  /*0c60*/  NOP ;  /* 0x0000000000007918 */ /* 0x000fe20000000000 */
[----:B--2---:R-:W-:-:S13]  /*0c70*/  ISETP.NE.AND P0, PT, R2, 0x3, PT ;  /* 0x000000030200780c */ /* 0x004fda0003f05270 */
[----:B-1----:R-:W-:Y:S05]  /*0c80*/  @P0 BRA `(.L_x_14) ;  /* 0x0000000000340947 */ /* 0x002fea0003800000 */
[----:B------:R-:W-:Y:S01]  /*0c90*/  UMOV UR4, 0x400 ;  /* 0x0000040000047882 */ /* 0x000fe20000000000 */
[----:B------:R-:W-:Y:S01]  /*0ca0*/  UMOV UR6, 0x20 ;  /* 0x0000002000067882 */ /* 0x000fe20000000000 */
[----:B------:R-:W-:Y:S02]  /*0cb0*/  ULEA UR4, UR47, UR4, 0x18 ;  /* 0x000000042f047291 */ /* 0x000fe4000f8ec0ff */
[----:B------:R-:W-:-:S04]  /*0cc0*/  UIADD3 UR6, UPT, UPT, -UR6, 0x100000, URZ ;  /* 0x0010000006067890 */ /* 0x000fc8000fffe1ff */
[----:B------:R-:W-:Y:S02]  /*0cd0*/  USHF.L.U32 UR7, UR6, 0xb, URZ ;  /* 0x0000000b06077899 */ /* 0x000fe400080006ff */
[----:B------:R-:W-:Y:S01]  /*0ce0*/  USHF.L.U32 UR6, UR6, 0x1, URZ ;  /* 0x0000000106067899 */ /* 0x000fe200080006ff */
[----:B------:R-:W-:Y:S01]  /*0cf0*/  ELECT P0, URZ, PT ;  /* 0x0000000000ff782f */ /* 0x000fe20003800000 */
[----:B------:R-:W1:Y:S10]  /*0d00*/  FENCE.VIEW.ASYNC.S ;  /* 0x00000000000073c6 */ /* 0x000e740000000000 */
[----:B-1----:R1:W2:Y:S01]  /*0d10*/  SYNCS.EXCH.64 URZ, [UR4+0xf0], UR6 ;  /* 0x0000f00604ff75b2 */ /* 0x0022a20008000100 */
[----:B------:R1:W1:Y:S01]  /*0d20*/  SYNCS.EXCH.64 URZ, [UR4+0x100], UR6 ;  /* 0x0001000604ff75b2 */ /* 0x0002620008000100 */
[----:B------:R1:W1:Y:S01]  /*0d30*/  SYNCS.EXCH.64 URZ, [UR4+0xf8], UR6 ;  /* 0x0000f80604ff75b2 */ /* 0x0002620008000100 */
[----:B------:R1:W1:Y:S01]  /*0d40*/  SYNCS.EXCH.64 URZ, [UR4+0x108], UR6 ;  /* 0x0001080604ff75b2 */ /* 0x0002620008000100 */
[----:B------:R-:W-:Y:S01]  /*0d50*/  NOP ;  /* 0x0000000000007918 */ /* 0x000fe20000000000 */
.L_x_14:
[----:B-1----:R-:W1:Y:S01]  /*0d60*/  LDCU UR4, c[0x0][0x36c] ;  /* 0x00006d80ff0477ac */ /* 0x002e620008000800 */
[----:B------:R-:W-:Y:S01]  /*0d70*/  ISETP.NE.OR P3, PT, R0, 0x2, !P3 ;  /* 0x000000020000780c */ /* 0x000fe20005f65670 */
[----:B------:R-:W-:Y:S01]  /*0d80*/  NOP ;  /* 0x0000000000007918 */ /* 0x000fe20000000000 */
[----:B------:R-:W-:Y:S01]  /*0d90*/  LOP3.LUT R0, R56, 0x1f, RZ, 0xc0, !PT ;  /* 0x0000001f38007812 */ /* 0x000fe200078ec0ff */
[----:B------:R-:W-:Y:S02]  /*0da0*/  UISETP.NE.AND UP4, UPT, UR18, URZ, UPT ;  /* 0x000000ff1200728c */ /* 0x000fe4000bf85270 */
[----:B-1----:R-:W-:-:S09]  /*0db0*/  UISETP.EQ.U32.AND UP5, UPT, UR4, 0x1, UPT ;  /* 0x000000010400788c */ /* 0x002fd2000bfa2070 */
[----:B------:R-:W-:Y:S05]  /*0dc0*/  BRA.U !UP5, `(.L_x_15) ;  /* 0x000000010d087547 */ /* 0x000fea000b800000 */
[----:B--234-:R-:W-:Y:S01]  /*0dd0*/  UCGABAR_ARV ;  /* 0x00000000000079c7 */ /* 0x01cfe20008000000 */
[----:B------:R-:W-:Y:S05]  /*0de0*/  BRA `(.L_x_16) ;  /* 0x0000000000047947 */ /* 0x000fea0003800000 */
.L_x_15:
[----:B--234-:R-:W-:Y:S01]  /*0df0*/  NOP ;  /* 0x0000000000007918 */ /* 0x01cfe20000000000 */
.L_x_16:
[----:B------:R-:W1:Y:S01]  /*0e00*/  S2UR UR24, SR_CTAID.X ;  /* 0x00000000001879c3 */ /* 0x000e620000002500 */
[----:B------:R-:W-:-:S05]  /*0e10*/  CS2R.32 R47, SR_CgaSize ;  /* 0x00000000002f7805 */ /* 0x000fca0000008a00 */
[----:B------:R-:W-:-:S05]  /*0e20*/  IMAD R47, R47, -0xa0, RZ ;  /* 0xffffff602f2f7824 */ /* 0x000fca00078e02ff */
[----:B------:R-:W-:-:S14]  /*0e30*/  R2UR UR5, R47 ;  /* 0x000000002f0572ca */ /* 0x000fdc00000e0000 */
[----:B------:R-:W2:Y:S01]  /*0e40*/  LDCU UR5, c[0x0][UR5+0x2b0] ;  /* 0x00005600050577ac */ /* 0x000ea20008000800 */
[----:B------:R-:W-:-:S05]  /*0e50*/  CS2R.32 R47, SR_CgaSize ;  /* 0x00000000002f7805 */ /* 0x000fca0000008a00 */
[----:B------:R-:W-:-:S05]  /*0e60*/  IMAD R47, R47, -0xa0, RZ ;  /* 0xffffff602f2f7824 */ /* 0x000fca00078e02ff */
[----:B------:R-:W-:-:S14]  /*0e70*/  R2UR UR4, R47 ;  /* 0x000000002f0472ca */ /* 0x000fdc00000e0000 */
[----:B------:R-:W3:Y:S01]  /*0e80*/  LDCU UR4, c[0x0][UR4+0x2b4] ;  /* 0x00005680040477ac */ /* 0x000ee20008000800 */
[----:B------:R-:W4:Y:S01]  /*0e90*/  S2UR UR28, SR_CTAID.Y ;  /* 0x00000000001c79c3 */ /* 0x000f220000002600 */
[----:B------:R-:W-:-:S05]  /*0ea0*/  CS2R.32 R47, SR_CgaSize ;  /* 0x00000000002f7805 */ /* 0x000fca0000008a00 */
[----:B------:R-:W-:-:S05]  /*0eb0*/  IMAD R47, R47, -0xa0, RZ ;  /* 0xffffff602f2f7824 */ /* 0x000fca00078e02ff */
[----:B------:R-:W-:-:S14]  /*0ec0*/  R2UR UR6, R47 ;  /* 0x000000002f0672ca */ /* 0x000fdc00000e0000 */
[----:B------:R-:W3:Y:S01]  /*0ed0*/  LDCU UR6, c[0x0][UR6+0x2a0] ;  /* 0x00005400060677ac */ /* 0x000ee20008000800 */
[----:B------:R-:W-:-:S05]  /*0ee0*/  CS2R.32 R47, SR_CgaSize ;  /* 0x00000000002f7805 */ /* 0x000fca0000008a00 */
[----:B------:R-:W-:-:S05]  /*0ef0*/  IMAD R47, R47, -0xa0, RZ ;  /* 0xffffff602f2f7824 */ /* 0x000fca00078e02ff */
[----:B------:R-:W-:-:S14]  /*0f00*/  R2UR UR63, R47 ;  /* 0x000000002f3f72ca */ /* 0x000fdc00000e0000 */
[----:B------:R-:W3:Y:S01]  /*0f10*/  LDCU UR63, c[0x0][UR63+0x2a4] ;  /* 0x000054803f3f77ac */ /* 0x000ee20008000800 */
[----:B------:R-:W-:Y:S01]  /*0f20*/  USHF.L.U32 UR29, UR47, 0xc, URZ ;  /* 0x0000000c2f1d7899 */ /* 0x000fe200080006ff */
[----:B------:R-:W3:Y:S01]  /*0f30*/  LDCU UR19, c[0x0][0xb24] ;  /* 0x00016480ff1377ac */ /* 0x000ee20008000800 */
[----:B------:R-:W3:Y:S01]  /*0f40*/  LDCU UR42, c[0x0][0xb24] ;  /* 0x00016480ff2a77ac */ /* 0x000ee20008000800 */
[----:B-1----:R-:W-:Y:S01]  /*0f50*/  I2FP.F32.U32 R3, UR24 ;  /* 0x0000001800037c45 */ /* 0x002fe20008201000 */
[----:B------:R-:W1:Y:S04]  /*0f60*/  LDCU UR22, c[0x0][0xb30] ;  /* 0x00016600ff1677ac */ /* 0x000e680008000800 */
[----:B--2---:R-:W-:Y:S01]  /*0f70*/  FMUL R3, R3, UR5 ;  /* 0x0000000503037c20 */ /* 0x004fe20008400000 */
[----:B------:R-:W-:Y:S01]  /*0f80*/  ULOP3.LUT UR29, UR29, 0x1000, URZ, 0xc0, !UPT ;  /* 0x000010001d1d7892 */ /* 0x000fe2000f8ec0ff */
[----:B----4-:R-:W-:-:S04]  /*0f90*/  I2FP.F32.U32 R2, UR28 ;  /* 0x0000001c00027c45 */ /* 0x010fc80008201000 */
[----:B------:R-:W2:Y:S01]  /*0fa0*/  F2I.U32.TRUNC.NTZ R3, R3 ;  /* 0x0000000300037305 */ /* 0x000ea2000020f000 */
[----:B---3--:R-:W-:-:S07]  /*0fb0*/  FMUL R2, R2, UR4 ;  /* 0x0000000402027c20 */ /* 0x008fce0008400000 */
[----:B------:R-:W3:Y:S01]  /*0fc0*/  F2I.U32.TRUNC.NTZ R2, R2 ;  /* 0x0000000200027305 */ /* 0x000ee2000020f000 */
[----:B--2---:R-:W-:Y:S02]  /*0fd0*/  R2UR UR5, R3 ;  /* 0x00000000030572ca */ /* 0x004fe400000e0000 */
[----:B---3--:R-:W-:Y:S02]  /*0fe0*/  R2UR UR4, R2 ;  /* 0x00000000020472ca */ /* 0x008fe400000e0000 */
[----:B------:R-:W-:-:S09]  /*0ff0*/  PRMT R2, RZ, 0x7610, R2 ;  /* 0x00007610ff027816 */ /* 0x000fd20000000002 */
[----:B------:R-:W-:-:S04]  /*1000*/  UIADD3 UR5, UPT, UPT, -UR5, URZ, URZ ;  /* 0x000000ff05057290 */ /* 0x000fc8000fffe1ff */
[----:B------:R-:W-:Y:S02]  /*1010*/  UIMAD UR5, UR6, UR5, UR24 ;  /* 0x00000005060572a4 */ /* 0x000fe4000f8e0218 */
[----:B------:R-:W-:-:S04]  /*1020*/  UIADD3 UR4, UPT, UPT, -UR4, URZ, URZ ;  /* 0x000000ff04047290 */ /* 0x000fc8000fffe1ff */
[----:B------:R-:W-:Y:S01]  /*1030*/  IMAD.U32 R47, RZ, RZ, UR5 ;  /* 0x00000005ff2f7e24 */ /* 0x000fe2000f8e00ff */
[----:B------:R-:W-:Y:S01]  /*1040*/  UIMAD UR63, UR63, UR4, UR28 ;  /* 0x000000043f3f72a4 */ /* 0x000fe2000f8e021c */
[----:B-1----:R-:W-:Y:S11]  /*1050*/  BRA.U UP4, `(.L_x_17) ;  /* 0x0000000104287547 */ /* 0x002ff6000b800000 */
[----:B------:R-:W-:Y:S01]  /*1060*/  R2UR UR6, R47 ;  /* 0x000000002f0672ca */ /* 0x000fe200000e0000 */
[----:B------:R-:W-:-:S12]  /*1070*/  UISETP.NE.AND UP0, UPT, UR63, URZ, UPT ;  /* 0x000000ff3f00728c */ /* 0x000fd8000bf05270 */
[----:B------:R-:W-:-:S04]  /*1080*/  UISETP.EQ.OR UP0, UPT, UR6, URZ, !UP0 ;  /* 0x000000ff0600728c */ /* 0x000fc8000c702670 */
[----:B------:R-:W-:Y:S02]  /*1090*/  USEL UR5, URZ, 0x1, !UP0 ;  /* 0x00000001ff057887 */ /* 0x000fe4000c000000 */
[----:B------:R-:W-:-:S04]  /*10a0*/  UISETP.NE.AND UP0, UPT, UR63, URZ, UPT ;  /* 0x000000ff3f00728c */ /* 0x000fc8000bf05270 */
[----:B------:R-:W-:Y:S02]  /*10b0*/  USEL UR4, URZ, 0x2, UP0 ;  /* 0x00000002ff047887 */ /* 0x000fe40008000000 */
[----:B------:R-:W-:-:S04]  /*10c0*/  UISETP.NE.AND UP0, UPT, UR6, 0x1, UPT ;  /* 0x000000010600788c */ /* 0x000fc8000bf05270 */
[----:B------:R-:W-:-:S04]  /*10d0*/  USEL UR4, UR4, 0x2, UP0 ;  /* 0x0000000204047887 */ /* 0x000fc80008000000 */
[----:B------:R-:W-:-:S06]  /*10e0*/  UIADD3 UR4, UPT, UPT, UR5, UR4, URZ ;  /* 0x0000000405047290 */ /* 0x000fcc000fffe0ff */
[----:B------:R-:W-:-:S07]  /*10f0*/  MOV R2, UR4 ;  /* 0x0000000400027c02 */ /* 0x000fce0008000f00 */
.L_x_17:
[----:B------:R-:W1:Y:S01]  /*1100*/  S2UR UR36, SR_CTAID.Z ;  /* 0x00000000002479c3 */ /* 0x000e620000002700 */
[----:B------:R-:W-:-:S09]  /*1110*/  UISETP.GE.AND UP0, UPT, UR19, 0x1, UPT ;  /* 0x000000011300788c */ /* 0x000fd2000bf06270 */
[----:B------:R-:W-:Y:S05]  /*1120*/  BRA.U !UP0, `(.L_x_18) ;  /* 0x0000000108d07547 */ /* 0x000fea000b800000 */
[----:B------:R-:W2:Y:S01]  /*1130*/  LDCU UR20, c[0x0][0xb0c] ;  /* 0x00016180ff1477ac */ /* 0x000ea20008000800 */
[----:B------:R-:W3:Y:S01]  /*1140*/  LDCU.128 UR12, c[0x0][0xb10] ;  /* 0x00016200ff0c77ac */ /* 0x000ee20008000c00 */
[----:B------:R-:W4:Y:S01]  /*1150*/  LDCU UR6, c[0x0][0x370] ;  /* 0x00006e00ff0677ac */ /* 0x000f220008000800 */
[----:B------:R-:W1:Y:S01]  /*1160*/  LDCU UR7, c[0x0][0x374] ;  /* 0x00006e80ff0777ac */ /* 0x000e620008000800 */
[----:B------:R-:W1:Y:S01]  /*1170*/  LDCU UR21, c[0x0][0xb20] ;  /* 0x00016400ff1577ac */ /* 0x000e620008000800 */
[----:B--2---:R-:W-:Y:S02]  /*1180*/  UISETP.NE.AND UP0, UPT, UR20, 0x1, UPT ;  /* 0x000000011400788c */ /* 0x004fe4000bf05270 */
[----:B---3--:R-:W-:Y:S01]  /*1190*/  UIMAD.WIDE.U32 UR4, UR24, UR12, URZ ;  /* 0x0000000c180472a5 */ /* 0x008fe2000f8e00ff */
[----:B------:R-:W2:Y:S01]  /*11a0*/  LDCU.64 UR8, c[0x0][0xb28] ;  /* 0x00016500ff0877ac */ /* 0x000ea20008000a00 */
[----:B----4-:R-:W-:Y:S02]  /*11b0*/  UIMAD.WIDE.U32 UR10, UR6, UR12, URZ ;  /* 0x0000000c060a72a5 */ /* 0x010fe4000f8e00ff */
[----:B------:R-:W-:-:S02]  /*11c0*/  USHF.R.U32.HI UR5, URZ, UR13, UR5 ;  /* 0x0000000dff057299 */ /* 0x000fc40008011605 */
[----:B------:R-:W-:Y:S02]  /*11d0*/  UISETP.NE.AND UP2, UPT, UR19, 0x1, UPT ;  /* 0x000000011300788c */ /* 0x000fe4000bf45270 */
[----:B------:R-:W-:Y:S01]  /*11e0*/  USEL UR5, UR24, UR5, !UP0 ;  /* 0x0000000518057287 */ /* 0x000fe2000c000000 */
[----:B------:R-:W-:Y:S01]  /*11f0*/  UMOV UR10, UR11 ;  /* 0x0000000b000a7c82 */ /* 0x000fe20008000000 */
[----:B------:R-:W-:Y:S02]  /*1200*/  UIMAD.WIDE.U32 UR16, UR28, UR15, URZ ;  /* 0x0000000f1c1072a5 */ /* 0x000fe4000f8e00ff */
[----:B------:R-:W-:Y:S02]  /*1210*/  @UP0 USHF.R.U32.HI UR6, URZ, UR13, UR10 ;  /* 0x0000000dff060299 */ /* 0x000fe4000801160a */
[----:B------:R-:W-:Y:S02]  /*1220*/  UISETP.NE.AND UP0, UPT, UR14, 0x1, UPT ;  /* 0x000000010e00788c */ /* 0x000fe4000bf05270 */
[----:B-1----:R-:W-:-:S02]  /*1230*/  UIMAD.WIDE.U32 UR10, UR7, UR15, URZ ;  /* 0x0000000f070a72a5 */ /* 0x002fc4000f8e00ff */
[----:B--2---:R-:W-:Y:S01]  /*1240*/  UIMAD.WIDE.U32 UR12, UR6, UR8, URZ ;  /* 0x00000008060c72a5 */ /* 0x004fe2000f8e00ff */
[----:B------:R-:W-:Y:S02]  /*1250*/  UMOV UR4, UR17 ;  /* 0x0000001100047c82 */ /* 0x000fe40008000000 */
[----:B------:R-:W-:Y:S02]  /*1260*/  USHF.R.U32.HI UR4, URZ, UR21, UR4 ;  /* 0x00000015ff047299 */ /* 0x000fe40008011604 */
[----:B------:R-:W-:Y:S02]  /*1270*/  UMOV UR10, UR11 ;  /* 0x0000000b000a7c82 */ /* 0x000fe40008000000 */
[----:B------:R-:W-:Y:S01]  /*1280*/  UMOV UR12, UR13 ;  /* 0x0000000d000c7c82 */ /* 0x000fe20008000000 */
[----:B------:R-:W-:Y:S02]  /*1290*/  @UP0 USHF.R.U32.HI UR7, URZ, UR21, UR10 ;  /* 0x00000015ff070299 */ /* 0x000fe4000801160a */
[----:B------:R-:W-:-:S02]  /*12a0*/  USEL UR4, UR28, UR4, !UP0 ;  /* 0x000000041c047287 */ /* 0x000fc4000c000000 */
[----:B------:R-:W-:Y:S02]  /*12b0*/  UIMAD.WIDE.U32 UR10, UR7, UR8, URZ ;  /* 0x00000008070a72a5 */ /* 0x000fe4000f8e00ff */
[----:B------:R-:W-:Y:S02]  /*12c0*/  @UP2 USHF.R.U32.HI UR6, URZ, UR9, UR12 ;  /* 0x00000009ff062299 */ /* 0x000fe4000801160c */
[----:B------:R-:W-:-:S03]  /*12d0*/  UIMAD.WIDE.U32 UR12, UR4, UR8, URZ ;  /* 0x00000008040c72a5 */ /* 0x000fc6000f8e00ff */
[----:B------:R-:W-:Y:S02]  /*12e0*/  UMOV UR10, UR11 ;  /* 0x0000000b000a7c82 */ /* 0x000fe40008000000 */
[----:B------:R-:W-:Y:S02]  /*12f0*/  @UP2 USHF.R.U32.HI UR7, URZ, UR9, UR10 ;  /* 0x00000009ff072299 */ /* 0x000fe4000801160a */
[----:B------:R-:W-:Y:S02]  /*1300*/  UIMAD UR10, UR6, UR19, URZ ;  /* 0x00000013060a72a4 */ /* 0x000fe4000f8e02ff */
[----:B------:R-:W-:-:S04]  /*1310*/  UIMAD UR7, UR7, UR19, URZ ;  /* 0x00000013070772a4 */ /* 0x000fc8000f8e02ff */
[----:B------:R-:W-:-:S03]  /*1320*/  UISETP.GE.AND UP0, UPT, UR4, UR7, UPT ;  /* 0x000000070400728c */ /* 0x000fc6000bf06270 */
[----:B------:R-:W-:Y:S01]  /*1330*/  UMOV UR7, UR13 ;  /* 0x0000000d00077c82 */ /* 0x000fe20008000000 */
[----:B------:R-:W-:Y:S02]  /*1340*/  UISETP.GE.OR UP0, UPT, UR5, UR10, UP0 ;  /* 0x0000000a0500728c */ /* 0x000fe40008706670 */
[----:B------:R-:W-:Y:S02]  /*1350*/  UIMAD.WIDE.U32 UR10, UR5, UR8, URZ ;  /* 0x00000008050a72a5 */ /* 0x000fe4000f8e00ff */
[----:B------:R-:W-:Y:S02]  /*1360*/  USHF.R.U32.HI UR7, URZ, UR9, UR7 ;  /* 0x00000009ff077299 */ /* 0x000fe40008011607 */
[----:B------:R-:W-:Y:S02]  /*1370*/  UIADD3 UR10, UPT, UPT, -UR4, URZ, URZ ;  /* 0x000000ff040a7290 */ /* 0x000fe4000fffe1ff */
[----:B------:R-:W-:Y:S02]  /*1380*/  USEL UR7, UR4, UR7, !UP2 ;  /* 0x0000000704077287 */ /* 0x000fe4000d000000 */
[----:B------:R-:W-:Y:S01]  /*1390*/  UIMAD UR10, UR14, UR10, UR28 ;  /* 0x0000000a0e0a72a4 */ /* 0x000fe2000f8e021c */
[----:B------:R-:W-:Y:S01]  /*13a0*/  @!UP0 UMOV UR8, UR11 ;  /* 0x0000000b00088c82 */ /* 0x000fe20008000000 */
[----:B------:R-:W-:-:S02]  /*13b0*/  UIADD3 UR11, UPT, UPT, -UR5, URZ, URZ ;  /* 0x000000ff050b7290 */ /* 0x000fc4000fffe1ff */
[----:B------:R-:W-:Y:S02]  /*13c0*/  @!UP0 USHF.R.U32.HI UR8, URZ, UR9, UR8 ;  /* 0x00000009ff088299 */ /* 0x000fe40008011608 */
[----:B------:R-:W-:Y:S02]  /*13d0*/  UIADD3 UR9, UPT, UPT, -UR7, URZ, URZ ;  /* 0x000000ff07097290 */ /* 0x000fe4000fffe1ff */
[----:B------:R-:W-:Y:S02]  /*13e0*/  @!UP0 USEL UR8, UR5, UR8, !UP2 ;  /* 0x0000000805088287 */ /* 0x000fe4000d000000 */
[----:B------:R-:W-:Y:S02]  /*13f0*/  UIMAD UR9, UR19, UR9, UR4 ;  /* 0x00000009130972a4 */ /* 0x000fe4000f8e0204 */
[----:B------:R-:W-:Y:S02]  /*1400*/  @!UP0 UIADD3 UR7, UPT, UPT, UR7, -UR8, URZ ;  /* 0x8000000807078290 */ /* 0x000fe4000fffe0ff */
[----:B------:R-:W-:-:S02]  /*1410*/  @!UP0 UIMAD UR6, UR9, UR6, UR8 ;  /* 0x00000006090682a4 */ /* 0x000fc4000f8e0208 */
[----:B------:R-:W-:Y:S02]  /*1420*/  @!UP0 UIMAD UR4, UR7, UR19, UR5 ;  /* 0x00000013070482a4 */ /* 0x000fe4000f8e0205 */
[----:B------:R-:W-:Y:S02]  /*1430*/  UIMAD UR24, UR20, UR11, UR24 ;  /* 0x0000000b141872a4 */ /* 0x000fe4000f8e0218 */
[----:B------:R-:W-:Y:S01]  /*1440*/  UIMAD UR28, UR4, UR14, UR10 ;  /* 0x0000000e041c72a4 */ /* 0x000fe2000f8e020a */
[----:B------:R-:W-:Y:S02]  /*1450*/  @!UP0 UMOV UR5, UR6 ;  /* 0x0000000600058c82 */ /* 0x000fe40008000000 */
[----:B------:R-:W-:-:S12]  /*1460*/  UIMAD UR24, UR5, UR20, UR24 ;  /* 0x00000014051872a4 */ /* 0x000fd8000f8e0218 */
.L_x_18:
[----:B------:R-:W-:-:S09]  /*1470*/  UISETP.NE.AND UP0, UPT, UR22, 0x1, UPT ;  /* 0x000000011600788c */ /* 0x000fd2000bf05270 */
[----:B------:R-:W-:Y:S05]  /*1480*/  BRA.U UP0, `(.L_x_19) ;  /* 0x0000000100407547 */ /* 0x000fea000b800000 */
[----:B------:R-:W2:Y:S01]  /*1490*/  LDCU.128 UR8, c[0x0][0xb10] ;  /* 0x00016200ff0877ac */ /* 0x000ea20008000c00 */
[----:B------:R-:W3:Y:S01]  /*14a0*/  LDCU UR12, c[0x0][0xb0c] ;  /* 0x00016180ff0c77ac */ /* 0x000ee20008000800 */
[----:B------:R-:W4:Y:S01]  /*14b0*/  LDCU UR13, c[0x0][0xb20] ;  /* 0x00016400ff0d77ac */ /* 0x000f220008000800 */
[----:B--2---:R-:W-:Y:S02]  /*14c0*/  UIMAD.WIDE.U32 UR4, UR24, UR8, URZ ;  /* 0x00000008180472a5 */ /* 0x004fe4000f8e00ff */
[----:B------:R-:W-:Y:S02]  /*14d0*/  UIMAD.WIDE.U32 UR6, UR28, UR11, URZ ;  /* 0x0000000b1c0672a5 */ /* 0x000fe4000f8e00ff */
[----:B---3--:R-:W-:Y:S02]  /*14e0*/  UISETP.NE.AND UP0, UPT, UR12, 0x1, UPT ;  /* 0x000000010c00788c */ /* 0x008fe4000bf05270 */
[----:B------:R-:W-:-:S03]  /*14f0*/  USHF.R.U32.HI UR5, URZ, UR9, UR5 ;  /* 0x00000009ff057299 */ /* 0x000fc60008011605 */
[----:B------:R-:W-:Y:S01]  /*1500*/  UMOV UR4, UR7 ;  /* 0x0000000700047c82 */ /* 0x000fe20008000000 */
[----:B------:R-:W-:Y:S02]  /*1510*/  USEL UR5, UR24, UR5, !UP0 ;  /* 0x0000000518057287 */ /* 0x000fe4000c000000 */
[----:B------:R-:W-:Y:S02]  /*1520*/  UISETP.NE.AND UP0, UPT, UR10, 0x1, UPT ;  /* 0x000000010a00788c */ /* 0x000fe4000bf05270 */
[----:B----4-:R-:W-:-:S04]  /*1530*/  USHF.R.U32.HI UR4, URZ, UR13, UR4 ;  /* 0x0000000dff047299 */ /* 0x010fc80008011604 */
[----:B------:R-:W-:-:S04]  /*1540*/  USEL UR4, UR28, UR4, !UP0 ;  /* 0x000000041c047287 */ /* 0x000fc8000c000000 */
[----:B------:R-:W-:Y:S02]  /*1550*/  UIADD3 UR6, UPT, UPT, UR5, -UR4, URZ ;  /* 0x8000000405067290 */ /* 0x000fe4000fffe0ff */
[----:B------:R-:W-:Y:S02]  /*1560*/  UIADD3 UR4, UPT, UPT, -UR5, UR4, URZ ;  /* 0x0000000405047290 */ /* 0x000fe4000fffe1ff */
[----:B------:R-:W-:Y:S02]  /*1570*/  UIMAD UR28, UR6, UR10, UR28 ;  /* 0x0000000a061c72a4 */ /* 0x000fe4000f8e021c */
[----:B------:R-:W-:-:S12]  /*1580*/  UIMAD UR24, UR4, UR12, UR24 ;  /* 0x0000000c041872a4 */ /* 0x000fd8000f8e0218 */
.L_x_19:
[----:B------:R-:W-:Y:S01]  /*1590*/  UISETP.NE.AND UP0, UPT, UR18, 0x2, UPT ;  /* 0x000000021200788c */ /* 0x000fe2000bf05270 */
[----:B------:R-:W-:Y:S09]  /*15a0*/  BRA.U !UP5, `(.L_x_20) ;  /* 0x000000010d0c7547 */ /* 0x000ff2000b800000 */
[----:B------:R-:W-:Y:S01]  /*15b0*/  UCGABAR_WAIT ;  /* 0x0000000000007dc7 */ /* 0x000fe20008000000 */
[----:B------:R-:W-:Y:S01]  /*15c0*/  CCTL.IVALL ;  /* 0x00000000ff00798f */ /* 0x000fe20002000000 */
[----:B------:R-:W-:Y:S05]  /*15d0*/  BRA `(.L_x_21) ;  /* 0x0000000000047947 */ /* 0x000fea0003800000 */
.L_x_20:
[----:B------:R-:W-:Y:S06]  /*15e0*/  BAR.SYNC.DEFER_BLOCKING 0x0 ;  /* 0x0000000000007b1d */ /* 0x000fec0000010000 */
.L_x_21:
[----:B------:R-:W-:Y:S05]  /*15f0*/  BRA.U UP0, `(.L_x_22) ;  /* 0x00000015002c7547 */ /* 0x000fea000b800000 */
[----:B------:R-:W2:Y:S01]  /*1600*/  LDCU UR6, c[0x0][0x38c] ;  /* 0x00007180ff0677ac */ /* 0x000ea20008000800 */
[----:B------:R-:W-:Y:S01]  /*1610*/  PLOP3.LUT P1, PT, PT, PT, UP3, 0x80, 0x8 ;  /* 0x000000000008781c */ /* 0x000fe20003f2f038 */
[----:B------:R-:W-:Y:S01]  /*1620*/  IMAD.MOV.U32 R12, RZ, RZ, 0x1 ;  /* 0x00000001ff0c7424 */ /* 0x000fe200078e00ff */
[----:B------:R-:W-:Y:S01]  /*1630*/  ISETP.EQ.OR P2, PT, R0, RZ, P3 ;  /* 0x000000ff0000720c */ /* 0x000fe20001f42670 */
[----:B------:R-:W-:Y:S01]  /*1640*/  UISETP.NE.AND UP1, UPT, UR18, URZ, UPT ;  /* 0x000000ff1200728c */ /* 0x000fe2000bf25270 */
[----:B------:R-:W-:Y:S01]  /*1650*/  PLOP3.LUT P1, PT, P1, PT, PT, 0x8, 0x80 ;  /* 0x000000000080781c */ /* 0x000fe20000f2e170 */
[----:B------:R-:W-:Y:S01]  /*1660*/  USEL UR30, URZ, 0x1, UP6 ;  /* 0x00000001ff1e7887 */ /* 0x000fe2000b000000 */
[----:B------:R-:W-:Y:S01]  /*1670*/  CS2R R10, SRZ ;  /* 0x00000000000a7805 */ /* 0x000fe2000001ff00 */
[----:B------:R-:W-:Y:S01]  /*1680*/  IMAD.MOV.U32 R9, RZ, RZ, RZ ;  /* 0x000000ffff097224 */ /* 0x000fe200078e00ff */
[----:B------:R-:W3:Y:S01]  /*1690*/  LDCU UR44, c[0x0][0x370] ;  /* 0x00006e00ff2c77ac */ /* 0x000ee20008000800 */
[----:B------:R-:W-:Y:S01]  /*16a0*/  IMAD.MOV.U32 R8, RZ, RZ, 0x1 ;  /* 0x00000001ff087424 */ /* 0x000fe200078e00ff */
[----:B------:R-:W4:Y:S01]  /*16b0*/  LDCU.64 UR40, c[0x0][0x348] ;  /* 0x00006900ff2877ac */ /* 0x000f220008000a00 */
[----:B------:R-:W-:-:S02]  /*16c0*/  USHF.R.U32.HI UR49, URZ, 0x6, UR29 ;  /* 0x00000006ff317899 */ /* 0x000fc4000801161d */
[----:B--2---:R-:W-:Y:S02]  /*16d0*/  UIADD3 UR5, UPT, UPT, UR6, 0x7f, URZ ;  /* 0x0000007f06057890 */ /* 0x004fe4000fffe0ff */
[----:B------:R-:W-:Y:S02]  /*16e0*/  UIADD3 UR50, UPT, UPT, UR6, 0xfe, URZ ;  /* 0x000000fe06327890 */ /* 0x000fe4000fffe0ff */
[----:B------:R-:W-:Y:S01]  /*16f0*/  USHF.R.S32.HI UR4, URZ, 0x1f, UR5 ;  /* 0x0000001fff047899 */ /* 0x000fe20008011405 */
[----:B------:R-:W2:Y:S03]  /*1700*/  LDCU UR43, c[0x0][0x374] ;  /* 0x00006e80ff2b77ac */ /* 0x000ea60008000800 */
[----:B------:R-:W-:Y:S02]  /*1710*/  ULEA.HI UR4, UR4, UR5, URZ, 0x7 ;  /* 0x0000000504047291 */ /* 0x000fe4000f8f38ff */
[----:B------:R-:W-:-:S02]  /*1720*/  USEL UR30, UR30, 0x2, UP1 ;  /* 0x000000021e1e7887 */ /* 0x000fc40008800000 */
[----:B------:R-:W-:Y:S02]  /*1730*/  USHF.R.S32.HI UR46, URZ, 0x7, UR4 ;  /* 0x00000007ff2e7899 */ /* 0x000fe40008011404 */
[----:B------:R-:W-:Y:S02]  /*1740*/  UIADD3 UR4, UPT, UPT, UR6, -0x1, URZ ;  /* 0xffffffff06047890 */ /* 0x000fe4000fffe0ff */
[----:B------:R-:W-:Y:S02]  /*1750*/  UISETP.LT.U32.AND UP0, UPT, UR46, 0x4, UPT ;  /* 0x000000042e00788c */ /* 0x000fe4000bf01070 */
[----:B------:R-:W-:Y:S02]  /*1760*/  UISETP.GE.U32.AND UP2, UPT, UR4, -0xff, UPT ;  /* 0xffffff010400788c */ /* 0x000fe4000bf46070 */
[----:B------:R-:W-:Y:S01]  /*1770*/  USEL UR45, UR46, 0x4, UP0 ;  /* 0x000000042e2d7887 */ /* 0x000fe20008000000 */
[----:B------:R-:W-:-:S03]  /*1780*/  UMOV UR22, URZ ;  /* 0x000000ff00167c82 */ /* 0x000fc60008000000 */
[----:B------:R-:W-:Y:S02]  /*1790*/  UIADD3 UR23, UPT, UPT, UR45, -0x1, URZ ;  /* 0xffffffff2d177890 */ /* 0x000fe4000fffe0ff */
[----:B------:R-:W-:-:S03]  /*17a0*/  UIADD3 UR48, UPT, UPT, UR46, -UR45, URZ ;  /* 0x8000002d2e307290 */ /* 0x000fc6000fffe0ff */
[----:B------:R-:W-:-:S04]  /*17b0*/  @UP2 UIADD3 UR23, UPT, UPT, UR45, URZ, URZ ;  /* 0x000000ff2d172290 */ /* 0x000fc8000fffe0ff */
[----:B--234-:R-:W-:-:S12]  /*17c0*/  UIADD3 UR23, UPT, UPT, UR23, 0x1, URZ ;  /* 0x0000000117177890 */ /* 0x01cfd8000fffe0ff */
.L_x_42:
[----:B------:R-:W-:Y:S01]  /*17d0*/  UISETP.NE.AND UP0, UPT, UR47, URZ, UPT ;  /* 0x000000ff2f00728c */ /* 0x000fe2000bf05270 */
[----:B------:R-:W2:Y:S08]  /*17e0*/  S2UR UR47, SR_CgaCtaId ;  /* 0x00000000002f79c3 */ /* 0x000eb00000008800 */
[----:B------:R-:W-:Y:S05]  /*17f0*/  BRA.U UP0, `(.L_x_23) ;  /* 0x0000000100347547 */ /* 0x000fea000b800000 */
[----:B------:R-:W3:Y:S01]  /*1800*/  S2R R0, SR_CgaCtaId ;  /* 0x0000000000007919 */ /* 0x000ee20000008800 */
[----:B------:R-:W-:-:S04]  /*1810*/  MOV R2, 0x400 ;  /* 0x0000040000027802 */ /* 0x000fc80000000f00 */
[----:B---3--:R-:W-:Y:S02]  /*1820*/  LEA R0, R0, R2, 0x18 ;  /* 0x0000000200007211 */ /* 0x008fe400078ec0ff */
[----:B------:R-:W-:-:S03]  /*1830*/  SHF.L.U32 R2, R8, 0x1f, RZ ;  /* 0x0000001f08027819 */ /* 0x000fc600000006ff */
[----:B------:R-:W-:-:S04]  /*1840*/  IMAD R0, R9, 0x8, R0 ;  /* 0x0000000809007824 */ /* 0x000fc800078e0200 */
[----:B------:R-:W3:Y:S02]  /*1850*/  SYNCS.PHASECHK.TRANS64.TRYWAIT P0, [R0+URZ+0x100], R2 ;  /* 0x00010002000075a7 */ /* 0x000ee400080011ff */
[----:B---3--:R-:W-:Y:S05]  /*1860*/  @!P0 BRA `(.L_x_24) ;  /* 0x0000007000308947 */ /* 0x008fea0003800000 */
.L_x_138:
[----:B------:R-:W-:Y:S01]  /*1870*/  VIADD R9, R9, 0x1 ;  /* 0x0000000109097836 */ /* 0x000fe20000000000 */
[----:B------:R3:W-:Y:S04]  /*1880*/  SYNCS.ARRIVE.TRANS64.A1T0 RZ, [R0+URZ+0xf0], RZ ;  /* 0x0000f0ff00ff79a7 */ /* 0x0007e800081000ff */
[----:B------:R-:W-:-:S04]  /*1890*/  ISETP.NE.AND P0, PT, R9, 0x2, PT ;  /* 0x000000020900780c */ /* 0x000fc80003f05270 */
[----:B------:R-:W-:Y:S02]  /*18a0*/  SEL R9, R9, RZ, P0 ;  /* 0x000000ff09097207 */ /* 0x000fe40000000000 */
[----:B---3--:R-:W-:-:S04]  /*18b0*/  SEL R0, RZ, 0x1, P0 ;  /* 0x00000001ff007807 */ /* 0x008fc80000000000 */
[----:B------:R-:W-:-:S07]  /*18c0*/  LOP3.LUT R8, R8, R0, RZ, 0x3c, !PT ;  /* 0x0000000008087212 */ /* 0x000fce00078e3cff */
.L_x_23:
[----:B------:R-:W-:Y:S01]  /*18d0*/  UMOV UR13, 0x400 ;  /* 0x00000400000d7882 */ /* 0x000fe20000000000 */
[----:B------:R-:W-:Y:S01]  /*18e0*/  SHF.L.U32 R0, R12, 0x1f, RZ ;  /* 0x0000001f0c007819 */ /* 0x000fe200000006ff */
[----:B--2---:R-:W-:Y:S02]  /*18f0*/  ULEA UR13, UR47, UR13, 0x18 ;  /* 0x0000000d2f0d7291 */ /* 0x004fe4000f8ec0ff */
[----:B------:R-:W-:Y:S02]  /*1900*/  UISETP.GE.U32.AND UP0, UPT, UR50, 0xff, UPT ;  /* 0x000000ff3200788c */ /* 0x000fe4000bf06070 */
[----:B------:R-:W-:Y:S02]  /*1910*/  ULEA UR4, UR22, UR13, 0x3 ;  /* 0x0000000d16047291 */ /* 0x000fe4000f8e18ff */
[----:B------:R-:W-:Y:S02]  /*1920*/  USHF.L.U32 UR35, UR24, 0x6, URZ ;  /* 0x0000000618237899 */ /* 0x000fe400080006ff */
[----:B------:R-:W-:Y:S01]  /*1930*/  ULEA UR19, UR28, UR49, 0x7 ;  /* 0x000000311c137291 */ /* 0x000fe2000f8e38ff */
[----:B------:R-:W-:-:S04]  /*1940*/  UMOV UR14, URZ ;  /* 0x000000ff000e7c82 */ /* 0x000fc80008000000 */
[----:B------:R2:W3:Y:S01]  /*1950*/  SYNCS.PHASECHK.TRANS64.TRYWAIT P0, [UR4+0x20], R0 ;  /* 0x00002000ff0075a7 */ /* 0x0004e20008001104 */
[----:B------:R-:W-:Y:S06]  /*1960*/  BRA.U !UP0, `(.L_x_25) ;  /* 0x0000000108f47547 */ /* 0x000fec000b800000 */
[----:B------:R-:W-:Y:S01]  /*1970*/  UMOV UR21, URZ ;  /* 0x000000ff00157c82 */ /* 0x000fe20008000000 */
[----:B------:R-:W-:-:S05]  /*1980*/  UMOV UR4, UR22 ;  /* 0x0000001600047c82 */ /* 0x000fca0008000000 */
.L_x_31:
[----:B------:R-:W-:Y:S01]  /*1990*/  ULEA UR33, UR4, UR13, 0x3 ;  /* 0x0000000d04217291 */ /* 0x000fe2000f8e18ff */
[----:B---3--:R-:W-:Y:S01]  /*19a0*/  @!P3 MOV R2, 0xc000 ;  /* 0x0000c0000002b802 */ /* 0x008fe20000000f00 */
[----:B-1-3--:R-:W-:Y:S10]  /*19b0*/  @P0 BRA `(.L_x_26) ;  /* 0x00000000000c0947 */ /* 0x00aff40003800000 */
[----:B------:R-:W-:-:S04]  /*19c0*/  SHF.L.U32 R3, R12, 0x1f, RZ ;  /* 0x0000001f0c037819 */ /* 0x000fc800000006ff */
[----:B------:R-:W3:Y:S02]  /*19d0*/  SYNCS.PHASECHK.TRANS64.TRYWAIT P0, [UR33+0x20], R3 ;  /* 0x00002003ff0075a7 */ /* 0x000ee40008001121 */
[----:B---3--:R-:W-:Y:S05]  /*19e0*/  @!P0 BRA `(.L_x_27) ;  /* 0x0000006c00e48947 */ /* 0x008fea0003800000 */
.L_x_26:
[----:B------:R3:W-:Y:S01]  /*19f0*/  @!P3 SYNCS.ARRIVE.TRANS64 RZ, [UR33], R2 ;  /* 0x00000002ffffb9a7 */ /* 0x0007e20008000021 */
[----:B------:R-:W-:-:S04]  /*1a00*/  ULOP3.LUT UR5, UR30, 0x2, URZ, 0xfc, !UPT ;  /* 0x000000021e057892 */ /* 0x000fc8000f8efcff */
[----:B------:R-:W-:-:S09]  /*1a10*/  UISETP.NE.AND UP0, UPT, UR5, 0x2, UPT ;  /* 0x000000020500788c */ /* 0x000fd2000bf05270 */
[----:B------:R-:W-:Y:S05]  /*1a20*/  BRA.U UP0, `(.L_x_28) ;  /* 0x0000000100047547 */ /* 0x000fea000b800000 */
[----:B-1----:R-:W-:Y:S05]  /*1a30*/  BPT.TRAP 0x1 ;  /* 0x000000040000795c */ /* 0x002fea0000300000 */
.L_x_28:
[----:B------:R-:W-:Y:S04]  /*1a40*/  BSSY.RECONVERGENT B0, `(.L_x_29) ;  /* 0x0000003000007945 */ /* 0x000fe80003800200 */
[----:B------:R-:W-:Y:S05]  /*1a50*/  @P2 BRA `(.L_x_30) ;  /* 0x0000000000042947 */ /* 0x000fea0003800000 */
[----:B-1----:R-:W-:Y:S05]  /*1a60*/  BPT.TRAP 0x1 ;  /* 0x000000040000795c */ /* 0x002fea0000300000 */
.L_x_30:
[----:B-1----:R-:W-:Y:S05]  /*1a70*/  BSYNC.RECONVERGENT B0 ;  /* 0x0000000000007941 */ /* 0x002fea0003800200 */
.L_x_29:
[----:B------:R-:W-:Y:S02]  /*1a80*/  UIADD3 UR5, UPT, UPT, UR4, 0x1, URZ ;  /* 0x0000000104057890 */ /* 0x000fe4000fffe0ff */
[----:B------:R-:W-:Y:S02]  /*1a90*/  USHF.L.U32 UR4, UR4, 0xe, URZ ;  /* 0x0000000e04047899 */ /* 0x000fe400080006ff */
[----:B------:R-:W-:Y:S02]  /*1aa0*/  UISETP.NE.AND UP0, UPT, UR5, 0x4, UPT ;  /* 0x000000040500788c */ /* 0x000fe4000bf05270 */
[----:B------:R-:W-:Y:S02]  /*1ab0*/  USHF.L.U32 UR34, UR21, 0x7, URZ ;  /* 0x0000000715227899 */ /* 0x000fe400080006ff */
[----:B------:R-:W-:Y:S02]  /*1ac0*/  USEL UR6, URZ, 0x1, UP0 ;  /* 0x00000001ff067887 */ /* 0x000fe40008000000 */
[----:B------:R-:W-:-:S02]  /*1ad0*/  USEL UR22, UR5, URZ, UP0 ;  /* 0x000000ff05167287 */ /* 0x000fc40008000000 */
[----:B------:R-:W-:Y:S02]  /*1ae0*/  UIADD3 UR14, UP0, UPT, UR40, 0x180, URZ ;  /* 0x00000180280e7890 */ /* 0x000fe4000ff1e0ff */
[----:B------:R-:W-:Y:S01]  /*1af0*/  ULOP3.LUT UR8, UR4, UR29, URZ, 0xfc, !UPT ;  /* 0x0000001d04087292 */ /* 0x000fe2000f8efcff */
[----:B------:R-:W-:Y:S01]  /*1b00*/  LOP3.LUT R12, R12, UR6, RZ, 0x3c, !PT ;  /* 0x000000060c0c7c12 */ /* 0x000fe2000f8e3cff */
[----:B------:R-:W-:Y:S02]  /*1b10*/  UIADD3 UR21, UPT, UPT, UR21, 0x1, URZ ;  /* 0x0000000115157890 */ /* 0x000fe4000fffe0ff */
[----:B------:R-:W-:Y:S01]  /*1b20*/  UIADD3 UR6, UP1, UPT, UR40, 0x80, URZ ;  /* 0x0000008028067890 */ /* 0x000fe2000ff3e0ff */
[----:B--2---:R-:W-:Y:S01]  /*1b30*/  SHF.L.U32 R0, R12, 0x1f, RZ ;  /* 0x0000001f0c007819 */ /* 0x004fe200000006ff */
[----:B------:R-:W-:Y:S02]  /*1b40*/  UIADD3 UR24, UPT, UPT, UR13, UR4, URZ ;  /* 0x000000040d187290 */ /* 0x000fe4000fffe0ff */
[----:B------:R-:W-:-:S02]  /*1b50*/  UIADD3.X UR15, UPT, UPT, URZ, UR41, URZ, UP0, !UPT ;  /* 0x00000029ff0f7290 */ /* 0x000fc400087fe4ff */
[----:B------:R-:W-:Y:S02]  /*1b60*/  ULEA UR8, UR8, UR13, 0x1 ;  /* 0x0000000d08087291 */ /* 0x000fe4000f8e08ff */
[----:B------:R-:W-:Y:S02]  /*1b70*/  ULEA UR5, UR22, UR13, 0x3 ;  /* 0x0000000d16057291 */ /* 0x000fe4000f8e18ff */
[----:B------:R-:W-:Y:S02]  /*1b80*/  UISETP.NE.AND UP0, UPT, UR21, UR23, UPT ;  /* 0x000000171500728c */ /* 0x000fe4000bf05270 */
[----:B------:R-:W-:Y:S02]  /*1b90*/  UIADD3.X UR7, UPT, UPT, URZ, UR41, URZ, UP1, !UPT ;  /* 0x00000029ff077290 */ /* 0x000fe40008ffe4ff */
[----:B------:R-:W-:Y:S02]  /*1ba0*/  UIADD3 UR32, UPT, UPT, UR24, 0x4400, URZ ;  /* 0x0000440018207890 */ /* 0x000fe4000fffe0ff */
[----:B------:R-:W-:Y:S01]  /*1bb0*/  UIADD3 UR26, UPT, UPT, UR34, 0x40, URZ ;  /* 0x00000040221a7890 */ /* 0x000fe2000fffe0ff */
[----:B------:R4:W1:Y:S01]  /*1bc0*/  SYNCS.PHASECHK.TRANS64.TRYWAIT P0, [UR5+0x20], R0 ;  /* 0x00002000ff0075a7 */ /* 0x0008620008001105 */
[----:B------:R-:W-:-:S02]  /*1bd0*/  UIADD3 UR24, UPT, UPT, UR24, 0x6400, URZ ;  /* 0x0000640018187890 */ /* 0x000fc4000fffe0ff */
[----:B------:R-:W-:Y:S02]  /*1be0*/  UIADD3 UR16, UPT, UPT, UR8, 0x14400, URZ ;  /* 0x0001440008107890 */ /* 0x000fe4000fffe0ff */
[----:B------:R-:W-:Y:S01]  /*1bf0*/  UIADD3 UR8, UPT, UPT, UR8, 0x18400, URZ ;  /* 0x0001840008087890 */ /* 0x000fe2000fffe0ff */
[----:B------:R-:W-:Y:S01]  /*1c00*/  UMOV UR38, 0x0 ;  /* 0x0000000000267882 */ /* 0x000fe20000000000 */
[----:B------:R-:W-:Y:S01]  /*1c10*/  UMOV UR39, 0x10000000 ;  /* 0x1000000000277882 */ /* 0x000fe20000000000 */
[----:B------:R-:W-:Y:S01]  /*1c20*/  UMOV UR25, UR33 ;  /* 0x0000002100197c82 */ /* 0x000fe20008000000 */
[----:B------:R-:W-:Y:S01]  /*1c30*/  UMOV UR27, UR35 ;  /* 0x00000023001b7c82 */ /* 0x000fe20008000000 */
[----:B------:R-:W-:Y:S01]  /*1c40*/  UMOV UR28, UR36 ;  /* 0x00000024001c7c82 */ /* 0x000fe20008000000 */
[----:B------:R-:W-:Y:S01]  /*1c50*/  UMOV UR5, 0x30000 ;  /* 0x0003000000057882 */ /* 0x000fe20000000000 */
[----:B------:R-:W-:Y:S01]  /*1c60*/  UMOV UR17, UR33 ;  /* 0x0000002100117c82 */ /* 0x000fe20008000000 */
[----:B------:R-:W-:Y:S01]  /*1c70*/  UMOV UR20, UR36 ;  /* 0x0000002400147c82 */ /* 0x000fe20008000000 */
[----:B------:R-:W-:Y:S01]  /*1c80*/  UMOV UR18, UR34 ;  /* 0x0000002200127c82 */ /* 0x000fe20008000000 */
[----:B------:R-:W-:Y:S01]  /*1c90*/  UTMALDG.3D [UR32], [UR6], desc[UR38] ;  /* 0x00002620060075b4 */ /* 0x000fe20008011000 */
[----:B------:R-:W-:Y:S01]  /*1ca0*/  UMOV UR11, UR19 ;  /* 0x00000013000b7c82 */ /* 0x000fe20008000000 */
[----:B------:R-:W-:Y:S01]  /*1cb0*/  UMOV UR12, UR36 ;  /* 0x00000024000c7c82 */ /* 0x000fe20008000000 */
[----:B------:R-:W-:Y:S01]  /*1cc0*/  UMOV UR9, UR33 ;  /* 0x0000002100097c82 */ /* 0x000fe20008000000 */
[----:B------:R-:W-:Y:S01]  /*1cd0*/  UMOV UR10, UR26 ;  /* 0x0000001a000a7c82 */ /* 0x000fe20008000000 */
[----:B------:R-:W-:Y:S01]  /*1ce0*/  UMOV UR4, UR22 ;  /* 0x0000001600047c82 */ /* 0x000fe20008000000 */
[----:B------:R-:W-:Y:S01]  /*1cf0*/  UTMALDG.3D [UR24], [UR6], desc[UR38] ;  /* 0x00002618060075b4 */ /* 0x000fe20008011000 */
[----:B------:R-:W-:Y:S01]  /*1d00*/  UTMALDG.3D.MULTICAST [UR16], [UR14], UR5, desc[UR38] ;  /* 0x000026100e0073b4 */ /* 0x000fe20008011805 */
[----:B------:R2:W-:Y:S02]  /*1d10*/  UTMALDG.3D.MULTICAST [UR8], [UR14], UR5, desc[UR38] ;  /* 0x000026080e0073b4 */ /* 0x0005e40008011805 */
[----:B--2---:R-:W-:Y:S01]  /*1d20*/  UMOV UR14, UR23 ;  /* 0x00000017000e7c82 */ /* 0x004fe20008000000 */
[----:B----4-:R-:W-:Y:S05]  /*1d30*/  BRA.U UP0, `(.L_x_31) ;  /* 0xfffffffd00147547 */ /* 0x010fea000b83ffff */
.L_x_25:
[----:B------:R-:W-:Y:S01]  /*1d40*/  ULEA UR4, UR22, UR13, 0x3 ;  /* 0x0000000d16047291 */ /* 0x000fe2000f8e18ff */
[----:B--2---:R-:W-:Y:S01]  /*1d50*/  SHF.L.U32 R0, R12, 0x1f, RZ ;  /* 0x0000001f0c007819 */ /* 0x004fe200000006ff */
[----:B------:R-:W-:Y:S01]  /*1d60*/  @!P1 SYNCS.ARRIVE.TRANS64.A1T0 RZ, [UR13+0x88], RZ ;  /* 0x000088ffffff99a7 */ /* 0x000fe2000810000d */
[----:B------:R-:W-:-:S06]  /*1d70*/  UISETP.GT.AND UP0, UPT, UR46, UR45, UPT ;  /* 0x0000002d2e00728c */ /* 0x000fcc000bf04270 */
[----:B-1-3--:R1:W2:Y:S03]  /*1d80*/  SYNCS.PHASECHK.TRANS64.TRYWAIT P0, [UR4+0x20], R0 ;  /* 0x00002000ff0075a7 */ /* 0x00a2a60008001104 */
[----:B------:R-:W-:Y:S05]  /*1d90*/  BRA.U !UP0, `(.L_x_32) ;  /* 0x0000000108f07547 */ /* 0x000fea000b800000 */
[----:B------:R-:W-:Y:S01]  /*1da0*/  UIADD3 UR15, UPT, UPT, UR48, UR14, URZ ;  /* 0x0000000e300f7290 */ /* 0x000fe2000fffe0ff */
[----:B------:R-:W-:-:S11]  /*1db0*/  UMOV UR4, UR22 ;  /* 0x0000001600047c82 */ /* 0x000fd60008000000 */
.L_x_38:
[----:B------:R-:W-:Y:S01]  /*1dc0*/  ULEA UR33, UR4, UR13, 0x3 ;  /* 0x0000000d04217291 */ /* 0x000fe2000f8e18ff */
[----:B--2---:R-:W-:Y:S01]  /*1dd0*/  @!P3 MOV R2, 0xc000 ;  /* 0x0000c0000002b802 */ /* 0x004fe20000000f00 */
[----:B--2-4-:R-:W-:Y:S10]  /*1de0*/  @P0 BRA `(.L_x_33) ;  /* 0x00000000000c0947 */ /* 0x014ff40003800000 */
[----:B------:R-:W-:-:S04]  /*1df0*/  SHF.L.U32 R3, R12, 0x1f, RZ ;  /* 0x0000001f0c037819 */ /* 0x000fc800000006ff */
[----:B------:R-:W2:Y:S02]  /*1e00*/  SYNCS.PHASECHK.TRANS64.TRYWAIT P0, [UR33+0x20], R3 ;  /* 0x00002003ff0075a7 */ /* 0x000ea40008001121 */
[----:B--2---:R-:W-:Y:S05]  /*1e10*/  @!P0 BRA `(.L_x_34) ;  /* 0x0000006800f08947 */ /* 0x004fea0003800000 */
.L_x_33:
[----:B------:R2:W-:Y:S01]  /*1e20*/  @!P3 SYNCS.ARRIVE.TRANS64 RZ, [UR33], R2 ;  /* 0x00000002ffffb9a7 */ /* 0x0005e20008000021 */
[----:B------:R-:W-:-:S04]  /*1e30*/  ULOP3.LUT UR5, UR30, 0x2, URZ, 0xfc, !UPT ;  /* 0x000000021e057892 */ /* 0x000fc8000f8efcff */
[----:B------:R-:W-:-:S09]  /*1e40*/  UISETP.NE.AND UP0, UPT, UR5, 0x2, UPT ;  /* 0x000000020500788c */ /* 0x000fd2000bf05270 */
[----:B------:R-:W-:Y:S05]  /*1e50*/  BRA.U UP0, `(.L_x_35) ;  /* 0x0000000100047547 */ /* 0x000fea000b800000 */
[----:B------:R-:W-:Y:S05]  /*1e60*/  BPT.TRAP 0x1 ;  /* 0x000000040000795c */ /* 0x000fea0000300000 */
.L_x_35:
[----:B------:R-:W-:Y:S04]  /*1e70*/  BSSY.RECONVERGENT B0, `(.L_x_36) ;  /* 0x0000003000007945 */ /* 0x000fe80003800200 */
[----:B------:R-:W-:Y:S05]  /*1e80*/  @P2 BRA `(.L_x_37) ;  /* 0x0000000000042947 */ /* 0x000fea0003800000 */
[----:B------:R-:W-:Y:S05]  /*1e90*/  BPT.TRAP 0x1 ;  /* 0x000000040000795c */ /* 0x000fea0000300000 */
.L_x_37:
[----:B------:R-:W-:Y:S05]  /*1ea0*/  BSYNC.RECONVERGENT B0 ;  /* 0x0000000000007941 */ /* 0x000fea0003800200 */
.L_x_36:
[----:B------:R-:W-:Y:S02]  /*1eb0*/  UIADD3 UR5, UPT, UPT, UR4, 0x1, URZ ;  /* 0x0000000104057890 */ /* 0x000fe4000fffe0ff */
[----:B------:R-:W-:Y:S02]  /*1ec0*/  USHF.L.U32 UR7, UR4, 0xe, URZ ;  /* 0x0000000e04077899 */ /* 0x000fe400080006ff */
[----:B------:R-:W-:Y:S02]  /*1ed0*/  UISETP.NE.AND UP0, UPT, UR5, 0x4, UPT ;  /* 0x000000040500788c */ /* 0x000fe4000bf05270 */
[----:B------:R-:W-:Y:S02]  /*1ee0*/  ULOP3.LUT UR8, UR7, UR29, URZ, 0xfc, !UPT ;  /* 0x0000001d07087292 */ /* 0x000fe4000f8efcff */
[----:B------:R-:W-:Y:S02]  /*1ef0*/  USEL UR6, URZ, 0x1, UP0 ;  /* 0x00000001ff067887 */ /* 0x000fe40008000000 */
[----:B------:R-:W-:-:S02]  /*1f00*/  USEL UR22, UR5, URZ, UP0 ;  /* 0x000000ff05167287 */ /* 0x000fc40008000000 */
[----:B------:R-:W-:Y:S02]  /*1f10*/  UIADD3 UR4, UP1, UPT, UR40, 0x80, URZ ;  /* 0x0000008028047890 */ /* 0x000fe4000ff3e0ff */
[----:B------:R-:W-:Y:S01]  /*1f20*/  ULEA UR5, UR22, UR13, 0x3 ;  /* 0x0000000d16057291 */ /* 0x000fe2000f8e18ff */
[----:B------:R-:W-:Y:S01]  /*1f30*/  LOP3.LUT R12, R12, UR6, RZ, 0x3c, !PT ;  /* 0x000000060c0c7c12 */ /* 0x000fe2000f8e3cff */
[----:B------:R-:W-:Y:S02]  /*1f40*/  UIADD3 UR24, UPT, UPT, UR13, UR7, URZ ;  /* 0x000000070d187290 */ /* 0x000fe4000fffe0ff */
[----:B------:R-:W-:Y:S01]  /*1f50*/  USHF.L.U32 UR34, UR14, 0x7, URZ ;  /* 0x000000070e227899 */ /* 0x000fe200080006ff */
[----:B-1----:R-:W-:Y:S01]  /*1f60*/  SHF.L.U32 R0, R12, 0x1f, RZ ;  /* 0x0000001f0c007819 */ /* 0x002fe200000006ff */
[----:B------:R-:W-:Y:S02]  /*1f70*/  UIADD3 UR6, UP0, UPT, UR40, 0x180, URZ ;  /* 0x0000018028067890 */ /* 0x000fe4000ff1e0ff */
[----:B------:R-:W-:Y:S01]  /*1f80*/  ULEA UR8, UR8, UR13, 0x1 ;  /* 0x0000000d08087291 */ /* 0x000fe2000f8e08ff */
[----:B------:R3:W4:Y:S01]  /*1f90*/  SYNCS.PHASECHK.TRANS64.TRYWAIT P0, [UR5+0x20], R0 ;  /* 0x00002000ff0075a7 */ /* 0x0007220008001105 */
[----:B------:R-:W-:-:S02]  /*1fa0*/  UIADD3.X UR5, UPT, UPT, URZ, UR41, URZ, UP1, !UPT ;  /* 0x00000029ff057290 */ /* 0x000fc40008ffe4ff */
[----:B------:R-:W-:Y:S02]  /*1fb0*/  UIADD3 UR32, UPT, UPT, UR24, 0x4400, URZ ;  /* 0x0000440018207890 */ /* 0x000fe4000fffe0ff */
[----:B------:R-:W-:Y:S02]  /*1fc0*/  UIADD3 UR26, UPT, UPT, UR34, 0x40, URZ ;  /* 0x00000040221a7890 */ /* 0x000fe4000fffe0ff */
[----:B------:R-:W-:Y:S02]  /*1fd0*/  UIADD3 UR24, UPT, UPT, UR24, 0x6400, URZ ;  /* 0x0000640018187890 */ /* 0x000fe4000fffe0ff */
[----:B------:R-:W-:Y:S02]  /*1fe0*/  UIADD3.X UR7, UPT, UPT, URZ, UR41, URZ, UP0, !UPT ;  /* 0x00000029ff077290 */ /* 0x000fe400087fe4ff */
        /* <DEDUP_REMOVED lines=16> */
[----:B------:R-:W-:Y:S01]  /*20f0*/  UIADD3 UR14, UPT, UPT, UR14, 0x1, URZ ;  /* 0x000000010e0e7890 */ /* 0x000fe2000fffe0ff */
[----:B------:R1:W-:Y:S03]  /*2100*/  UTMALDG.3D [UR24], [UR4], desc[UR38] ;  /* 0x00002618040075b4 */ /* 0x0003e60008011000 */
[----:B------:R-:W-:Y:S01]  /*2110*/  UISETP.NE.AND UP0, UPT, UR14, UR15, UPT ;  /* 0x0000000f0e00728c */ /* 0x000fe2000bf05270 */
[----:B------:R3:W-:Y:S01]  /*2120*/  UTMALDG.3D.MULTICAST [UR16], [UR6], UR21, desc[UR38] ;  /* 0x00002610060073b4 */ /* 0x0007e20008011815 */
[----:B------:R3:W-:Y:S01]  /*2130*/  UTMALDG.3D.MULTICAST [UR8], [UR6], UR21, desc[UR38] ;  /* 0x00002608060073b4 */ /* 0x0007e20008011815 */
[----:B-1----:R-:W-:-:S06]  /*2140*/  UMOV UR4, UR22 ;  /* 0x0000001600047c82 */ /* 0x002fcc0008000000 */
[----:B---3--:R-:W-:Y:S05]  /*2150*/  BRA.U UP0, `(.L_x_38) ;  /* 0xfffffffd00187547 */ /* 0x008fea000b83ffff */
.L_x_32:
[C---:B------:R-:W-:Y:S01]  /*2160*/  LEA R3, R11.reuse, UR13, 0x3 ;  /* 0x0000000d0b037c11 */ /* 0x040fe2000f8e18ff */
[----:B------:R-:W-:Y:S01]  /*2170*/  NOP ;  /* 0x0000000000007918 */ /* 0x000fe20000000000 */
[----:B-1----:R-:W-:Y:S02]  /*2180*/  SHF.L.U32 R0, R10, 0x1f, RZ ;  /* 0x0000001f0a007819 */ /* 0x002fe400000006ff */
[----:B------:R-:W-:Y:S02]  /*2190*/  LEA R4, R11, UR13, 0x4 ;  /* 0x0000000d0b047c11 */ /* 0x000fe4000f8e20ff */
[----:B--2-4-:R-:W1:Y:S02]  /*21a0*/  SYNCS.PHASECHK.TRANS64.TRYWAIT P0, [R3+URZ+0x90], R0 ;  /* 0x00009000030075a7 */ /* 0x014e6400080011ff */
[----:B-1----:R-:W-:Y:S05]  /*21b0*/  @!P0 BRA `(.L_x_39) ;  /* 0x0000006800208947 */ /* 0x002fea0003800000 */
.L_x_141:
[----:B------:R-:W2:Y:S01]  /*21c0*/  LDS.128 R4, [R4+0x120] ;  /* 0x0001200004047984 */ /* 0x000ea20000000c00 */
[----:B------:R-:W-:Y:S01]  /*21d0*/  UISETP.GE.AND UP0, UPT, UR42, 0x1, UPT ;  /* 0x000000012a00788c */ /* 0x000fe2000bf06270 */
[----:B------:R-:W-:Y:S01]  /*21e0*/  @!PT LDS RZ, [RZ] ;  /* 0x00000000fffff984 */ /* 0x000fe20000000800 */
[----:B------:R-:W-:Y:S01]  /*21f0*/  @!PT LDS RZ, [RZ] ;  /* 0x00000000fffff984 */ /* 0x000fe20000000800 */
[----:B------:R-:W-:Y:S01]  /*2200*/  @!PT LDS RZ, [RZ] ;  /* 0x00000000fffff984 */ /* 0x000fe20000000800 */
[----:B------:R-:W-:Y:S01]  /*2210*/  @!PT LDS RZ, [RZ] ;  /* 0x00000000fffff984 */ /* 0x000fe20000000800 */
[----:B------:R3:W-:Y:S06]  /*2220*/  MEMBAR.ALL.CTA ;  /* 0x0000000000007992 */ /* 0x0007ec0000008000 */
[----:B---3--:R-:W3:Y:S01]  /*2230*/  FENCE.VIEW.ASYNC.S ;  /* 0x00000000000073c6 */ /* 0x008ee20000000000 */
[----:B--2---:R-:W-:-:S13]  /*2240*/  LOP3.LUT P0, RZ, R6, 0x1, RZ, 0xc0, !PT ;  /* 0x0000000106ff7812 */ /* 0x004fda000780c0ff */
[----:B---3--:R-:W-:Y:S01]  /*2250*/  VOTEU.ANY UP1, P0 ;  /* 0x0000000000ff7886 */ /* 0x008fe20000020100 */
[----:B------:R-:W-:-:S13]  /*2260*/  PLOP3.LUT P0, PT, PT, PT, UP1, 0x80, 0x8 ;  /* 0x000000000008781c */ /* 0x000fda0003f0f018 */
[----:B-1----:R-:W-:Y:S02]  /*2270*/  @P0 LOP3.LUT R0, R5, 0xffff, RZ, 0xc0, !PT ;  /* 0x0000ffff05000812 */ /* 0x002fe400078ec0ff */
[----:B------:R-:W-:Y:S02]  /*2280*/  @P0 MOV R2, R4 ;  /* 0x0000000400020202 */ /* 0x000fe40000000f00 */
[----:B------:R-:W-:Y:S01]  /*2290*/  @P0 R2UR UR5, R0 ;  /* 0x00000000000502ca */ /* 0x000fe200000e0000 */
[----:B------:R-:W-:Y:S01]  /*22a0*/  VIADD R0, R3, 0xa0 ;  /* 0x000000a003007836 */ /* 0x000fe20000000000 */
[----:B------:R-:W-:Y:S02]  /*22b0*/  @P0 SHF.R.U32.HI R4, RZ, 0x10, R5 ;  /* 0x00000010ff040819 */ /* 0x000fe40000011605 */
[----:B------:R-:W-:Y:S02]  /*22c0*/  @P0 R2UR UR6, R2 ;  /* 0x00000000020602ca */ /* 0x000fe400000e0000 */
[----:B------:R-:W-:-:S02]  /*22d0*/  PRMT R0, RZ, 0x654, R0 ;  /* 0x00000654ff007816 */ /* 0x000fc40000000000 */
[----:B------:R-:W-:Y:S02]  /*22e0*/  @P0 R2UR UR4, R4 ;  /* 0x00000000040402ca */ /* 0x000fe400000e0000 */
[----:B------:R1:W-:Y:S03]  /*22f0*/  SYNCS.ARRIVE.TRANS64.RED.A1T0 RZ, [R0+URZ], RZ ;  /* 0x000000ff00ff79a7 */ /* 0x0003e600081004ff */
[----:B------:R-:W-:-:S04]  /*2300*/  @UP1 UMOV UR31, UR5 ;  /* 0x00000005001f1c82 */ /* 0x000fc80008000000 */
[----:B------:R-:W-:-:S04]  /*2310*/  @UP1 UMOV UR37, UR6 ;  /* 0x0000000600251c82 */ /* 0x000fc80008000000 */
[----:B------:R-:W-:Y:S01]  /*2320*/  @UP1 UMOV UR36, UR4 ;  /* 0x0000000400241c82 */ /* 0x000fe20008000000 */
[----:B------:R-:W-:Y:S05]  /*2330*/  BRA.U !UP0, `(.L_x_40) ;  /* 0x0000000108d47547 */ /* 0x000fea000b800000 */
[----:B------:R-:W2:Y:S01]  /*2340*/  LDCU.128 UR16, c[0x0][0xb10] ;  /* 0x00016200ff1077ac */ /* 0x000ea20008000c00 */
[----:B------:R-:W3:Y:S01]  /*2350*/  LDCU UR12, c[0x0][0xb20] ;  /* 0x00016400ff0c77ac */ /* 0x000ee20008000800 */
[----:B------:R-:W4:Y:S01]  /*2360*/  LDCU UR24, c[0x0][0xb0c] ;  /* 0x00016180ff1877ac */ /* 0x000f220008000800 */
[----:B------:R-:W1:Y:S01]  /*2370*/  LDCU.64 UR8, c[0x0][0xb28] ;  /* 0x00016500ff0877ac */ /* 0x000e620008000a00 */
[----:B------:R-:W-:Y:S02]  /*2380*/  UISETP.NE.AND UP3, UPT, UR42, 0x1, UPT ;  /* 0x000000012a00788c */ /* 0x000fe4000bf65270 */
[----:B--2---:R-:W-:Y:S02]  /*2390*/  UIMAD.WIDE.U32 UR6, UR43, UR19, URZ ;  /* 0x000000132b0672a5 */ /* 0x004fe4000f8e00ff */
[----:B------:R-:W-:Y:S02]  /*23a0*/  UIMAD.WIDE.U32 UR4, UR44, UR16, URZ ;  /* 0x000000102c0472a5 */ /* 0x000fe4000f8e00ff */
[----:B------:R-:W-:-:S02]  /*23b0*/  UISETP.NE.AND UP0, UPT, UR18, 0x1, UPT ;  /* 0x000000011200788c */ /* 0x000fc4000bf05270 */
[----:B------:R-:W-:Y:S01]  /*23c0*/  UIMAD.WIDE.U32 UR20, UR31, UR19, URZ ;  /* 0x000000131f1472a5 */ /* 0x000fe2000f8e00ff */
[----:B------:R-:W-:Y:S02]  /*23d0*/  UMOV UR6, UR7 ;  /* 0x0000000700067c82 */ /* 0x000fe40008000000 */
[----:B------:R-:W-:Y:S01]  /*23e0*/  UMOV UR4, UR5 ;  /* 0x0000000500047c82 */ /* 0x000fe20008000000 */
[----:B---3--:R-:W-:Y:S02]  /*23f0*/  USHF.R.U32.HI UR6, URZ, UR12, UR6 ;  /* 0x0000000cff067299 */ /* 0x008fe40008011606 */
[----:B----4-:R-:W-:Y:S02]  /*2400*/  UISETP.NE.AND UP2, UPT, UR24, 0x1, UPT ;  /* 0x000000011800788c */ /* 0x010fe4000bf45270 */
[----:B------:R-:W-:Y:S02]  /*2410*/  USHF.R.U32.HI UR4, URZ, UR17, UR4 ;  /* 0x00000011ff047299 */ /* 0x000fe40008011604 */
[----:B------:R-:W-:-:S02]  /*2420*/  USEL UR5, UR43, UR6, !UP0 ;  /* 0x000000062b057287 */ /* 0x000fc4000c000000 */
[----:B------:R-:W-:Y:S02]  /*2430*/  USEL UR6, UR44, UR4, !UP2 ;  /* 0x000000042c067287 */ /* 0x000fe4000d000000 */
[----:B-1----:R-:W-:Y:S01]  /*2440*/  UIMAD.WIDE.U32 UR10, UR5, UR8, URZ ;  /* 0x00000008050a72a5 */ /* 0x002fe2000f8e00ff */
[----:B------:R-:W-:Y:S01]  /*2450*/  UMOV UR4, UR21 ;  /* 0x0000001500047c82 */ /* 0x000fe20008000000 */
[----:B------:R-:W-:Y:S02]  /*2460*/  UIMAD.WIDE.U32 UR14, UR37, UR16, URZ ;  /* 0x00000010250e72a5 */ /* 0x000fe4000f8e00ff */
[----:B------:R-:W-:-:S03]  /*2470*/  UIMAD.WIDE.U32 UR20, UR6, UR8, URZ ;  /* 0x00000008061472a5 */ /* 0x000fc6000f8e00ff */
[----:B------:R-:W-:Y:S01]  /*2480*/  UMOV UR10, UR11 ;  /* 0x0000000b000a7c82 */ /* 0x000fe20008000000 */
[----:B------:R-:W-:Y:S02]  /*2490*/  USHF.R.U32.HI UR4, URZ, UR12, UR4 ;  /* 0x0000000cff047299 */ /* 0x000fe40008011604 */
[----:B------:R-:W-:Y:S01]  /*24a0*/  @UP3 USHF.R.U32.HI UR5, URZ, UR9, UR10 ;  /* 0x00000009ff053299 */ /* 0x000fe2000801160a */
[----:B------:R-:W-:Y:S01]  /*24b0*/  UMOV UR14, UR15 ;  /* 0x0000000f000e7c82 */ /* 0x000fe20008000000 */
[----:B------:R-:W-:Y:S01]  /*24c0*/  UMOV UR20, UR21 ;  /* 0x0000001500147c82 */ /* 0x000fe20008000000 */
[----:B------:R-:W-:Y:S02]  /*24d0*/  USHF.R.U32.HI UR17, URZ, UR17, UR14 ;  /* 0x00000011ff117299 */ /* 0x000fe4000801160e */
[----:B------:R-:W-:Y:S02]  /*24e0*/  USEL UR4, UR31, UR4, !UP0 ;  /* 0x000000041f047287 */ /* 0x000fe4000c000000 */
[----:B------:R-:W-:-:S02]  /*24f0*/  @UP3 USHF.R.U32.HI UR6, URZ, UR9, UR20 ;  /* 0x00000009ff063299 */ /* 0x000fc40008011614 */
[----:B------:R-:W-:Y:S02]  /*2500*/  UIMAD UR7, UR42, UR5, URZ ;  /* 0x000000052a0772a4 */ /* 0x000fe4000f8e02ff */
[----:B------:R-:W-:Y:S02]  /*2510*/  USEL UR5, UR37, UR17, !UP2 ;  /* 0x0000001125057287 */ /* 0x000fe4000d000000 */
[----:B------:R-:W-:Y:S02]  /*2520*/  UIMAD UR10, UR42, UR6, URZ ;  /* 0x000000062a0a72a4 */ /* 0x000fe4000f8e02ff */
[----:B------:R-:W-:Y:S02]  /*2530*/  UISETP.GE.AND UP0, UPT, UR4, UR7, UPT ;  /* 0x000000070400728c */ /* 0x000fe4000bf06270 */
[----:B------:R-:W-:Y:S02]  /*2540*/  UIMAD.WIDE.U32 UR14, UR4, UR8, URZ ;  /* 0x00000008040e72a5 */ /* 0x000fe4000f8e00ff */
[----:B------:R-:W-:-:S02]  /*2550*/  UISETP.GE.OR UP0, UPT, UR5, UR10, UP0 ;  /* 0x0000000a0500728c */ /* 0x000fc40008706670 */
[----:B------:R-:W-:Y:S02]  /*2560*/  UIMAD.WIDE.U32 UR10, UR5, UR8, URZ ;  /* 0x00000008050a72a5 */ /* 0x000fe4000f8e00ff */
[----:B------:R-:W-:Y:S01]  /*2570*/  UIADD3 UR12, UPT, UPT, -UR4, URZ, URZ ;  /* 0x000000ff040c7290 */ /* 0x000fe2000fffe1ff */
[----:B------:R-:W-:Y:S01]  /*2580*/  UMOV UR8, UR15 ;  /* 0x0000000f00087c82 */ /* 0x000fe20008000000 */
[----:B------:R-:W-:Y:S02]  /*2590*/  UIADD3 UR10, UPT, UPT, -UR5, URZ, URZ ;  /* 0x000000ff050a7290 */ /* 0x000fe4000fffe1ff */
[----:B------:R-:W-:-:S03]  /*25a0*/  USHF.R.U32.HI UR8, URZ, UR9, UR8 ;  /* 0x00000009ff087299 */ /* 0x000fc60008011608 */
[----:B------:R-:W-:Y:S01]  /*25b0*/  @!UP0 UMOV UR7, UR11 ;  /* 0x0000000b00078c82 */ /* 0x000fe20008000000 */
[----:B------:R-:W-:Y:S02]  /*25c0*/  UIMAD UR12, UR18, UR12, UR31 ;  /* 0x0000000c120c72a4 */ /* 0x000fe4000f8e021f */
[----:B------:R-:W-:Y:S02]  /*25d0*/  USEL UR8, UR4, UR8, !UP3 ;  /* 0x0000000804087287 */ /* 0x000fe4000d800000 */
[----:B------:R-:W-:Y:S02]  /*25e0*/  @!UP0 USHF.R.U32.HI UR7, URZ, UR9, UR7 ;  /* 0x00000009ff078299 */ /* 0x000fe40008011607 */
[----:B------:R-:W-:Y:S02]  /*25f0*/  UIADD3 UR9, UPT, UPT, -UR8, URZ, URZ ;  /* 0x000000ff08097290 */ /* 0x000fe4000fffe1ff */
[----:B------:R-:W-:Y:S02]  /*2600*/  @!UP0 USEL UR7, UR5, UR7, !UP3 ;  /* 0x0000000705078287 */ /* 0x000fe4000d800000 */
[----:B------:R-:W-:-:S02]  /*2610*/  UIMAD UR9, UR42, UR9, UR4 ;  /* 0x000000092a0972a4 */ /* 0x000fc4000f8e0204 */
[----:B------:R-:W-:Y:S02]  /*2620*/  @!UP0 UIADD3 UR8, UPT, UPT, UR8, -UR7, URZ ;  /* 0x8000000708088290 */ /* 0x000fe4000fffe0ff */
[----:B------:R-:W-:Y:S02]  /*2630*/  @!UP0 UIMAD UR7, UR9, UR6, UR7 ;  /* 0x00000006090782a4 */ /* 0x000fe4000f8e0207 */
[----:B------:R-:W-:Y:S02]  /*2640*/  @!UP0 UIMAD UR4, UR42, UR8, UR5 ;  /* 0x000000082a0482a4 */ /* 0x000fe4000f8e0205 */
[----:B------:R-:W-:Y:S02]  /*2650*/  UIMAD UR6, UR24, UR10, UR37 ;  /* 0x0000000a180672a4 */ /* 0x000fe4000f8e0225 */
[----:B------:R-:W-:Y:S01]  /*2660*/  UIMAD UR31, UR4, UR18, UR12 ;  /* 0x00000012041f72a4 */ /* 0x000fe2000f8e020c */
[----:B------:R-:W-:Y:S02]  /*2670*/  @!UP0 UMOV UR5, UR7 ;  /* 0x0000000700058c82 */ /* 0x000fe40008000000 */
[----:B------:R-:W-:-:S12]  /*2680*/  UIMAD UR37, UR5, UR24, UR6 ;  /* 0x00000018052572a4 */ /* 0x000fd8000f8e0206 */
.L_x_40:
[----:B------:R-:W2:Y:S02]  /*2690*/  LDCU UR4, c[0x0][0xb30] ;  /* 0x00016600ff0477ac */ /* 0x000ea40008000800 */
[----:B--2---:R-:W-:-:S09]  /*26a0*/  UISETP.NE.AND UP0, UPT, UR4, 0x1, UPT ;  /* 0x000000010400788c */ /* 0x004fd2000bf05270 */
[----:B------:R-:W-:Y:S05]  /*26b0*/  BRA.U UP0, `(.L_x_41) ;  /* 0x0000000100447547 */ /* 0x000fea000b800000 */
[----:B------:R-:W2:Y:S01]  /*26c0*/  LDCU.128 UR8, c[0x0][0xb10] ;  /* 0x00016200ff0877ac */ /* 0x000ea20008000c00 */
[----:B------:R-:W3:Y:S01]  /*26d0*/  LDCU UR12, c[0x0][0xb0c] ;  /* 0x00016180ff0c77ac */ /* 0x000ee20008000800 */
[----:B------:R-:W4:Y:S01]  /*26e0*/  LDCU UR14, c[0x0][0xb20] ;  /* 0x00016400ff0e77ac */ /* 0x000f220008000800 */
[----:B--2---:R-:W-:Y:S02]  /*26f0*/  UIMAD.WIDE.U32 UR6, UR37, UR8, URZ ;  /* 0x00000008250672a5 */ /* 0x004fe4000f8e00ff */
[----:B------:R-:W-:Y:S02]  /*2700*/  UIMAD.WIDE.U32 UR4, UR31, UR11, URZ ;  /* 0x0000000b1f0472a5 */ /* 0x000fe4000f8e00ff */
[----:B---3--:R-:W-:Y:S02]  /*2710*/  UISETP.NE.AND UP2, UPT, UR12, 0x1, UPT ;  /* 0x000000010c00788c */ /* 0x008fe4000bf45270 */
[----:B------:R-:W-:Y:S01]  /*2720*/  UISETP.NE.AND UP0, UPT, UR10, 0x1, UPT ;  /* 0x000000010a00788c */ /* 0x000fe2000bf05270 */
[----:B------:R-:W-:-:S02]  /*2730*/  UMOV UR6, UR7 ;  /* 0x0000000700067c82 */ /* 0x000fc40008000000 */
[----:B------:R-:W-:Y:S01]  /*2740*/  UMOV UR4, UR5 ;  /* 0x0000000500047c82 */ /* 0x000fe20008000000 */
[----:B------:R-:W-:Y:S02]  /*2750*/  USHF.R.U32.HI UR9, URZ, UR9, UR6 ;  /* 0x00000009ff097299 */ /* 0x000fe40008011606 */
[----:B----4-:R-:W-:Y:S02]  /*2760*/  USHF.R.U32.HI UR4, URZ, UR14, UR4 ;  /* 0x0000000eff047299 */ /* 0x010fe40008011604 */
[----:B------:R-:W-:Y:S02]  /*2770*/  USEL UR5, UR37, UR9, !UP2 ;  /* 0x0000000925057287 */ /* 0x000fe4000d000000 */
[----:B------:R-:W-:-:S04]  /*2780*/  USEL UR4, UR31, UR4, !UP0 ;  /* 0x000000041f047287 */ /* 0x000fc8000c000000 */
[----:B------:R-:W-:Y:S02]  /*2790*/  UIADD3 UR6, UPT, UPT, UR5, -UR4, URZ ;  /* 0x8000000405067290 */ /* 0x000fe4000fffe0ff */
[----:B------:R-:W-:Y:S02]  /*27a0*/  UIADD3 UR4, UPT, UPT, -UR5, UR4, URZ ;  /* 0x0000000405047290 */ /* 0x000fe4000fffe1ff */
[----:B------:R-:W-:Y:S02]  /*27b0*/  UIMAD UR31, UR6, UR10, UR31 ;  /* 0x0000000a061f72a4 */ /* 0x000fe4000f8e021f */
[----:B------:R-:W-:-:S12]  /*27c0*/  UIMAD UR37, UR4, UR12, UR37 ;  /* 0x0000000c042572a4 */ /* 0x000fd8000f8e0225 */
.L_x_41:
[----:B------:R-:W-:Y:S01]  /*27d0*/  VIADD R11, R11, 0x1 ;  /* 0x000000010b0b7836 */ /* 0x000fe20000000000 */
[----:B------:R-:W-:Y:S01]  /*27e0*/  R2UR UR4, R47 ;  /* 0x000000002f0472ca */ /* 0x000fe200000e0000 */
[----:B------:R-:W-:Y:S01]  /*27f0*/  UIADD3 UR28, UPT, UPT, UR31, UR63, URZ ;  /* 0x0000003f1f1c7290 */ /* 0x000fe2000fffe0ff */
[----:B------:R-:W-:Y:S02]  /*2800*/  PLOP3.LUT P1, PT, PT, PT, PT, 0x80, 0x8 ;  /* 0x000000000008781c */ /* 0x000fe40003f2f070 */
[----:B------:R-:W-:-:S04]  /*2810*/  ISETP.NE.AND P0, PT, R11, 0x2, PT ;  /* 0x000000020b00780c */ /* 0x000fc80003f05270 */
[----:B-1----:R-:W-:Y:S02]  /*2820*/  SEL R0, RZ, 0x1, P0 ;  /* 0x00000001ff007807 */ /* 0x002fe40000000000 */
[----:B------:R-:W-:Y:S02]  /*2830*/  SEL R11, R11, RZ, P0 ;  /* 0x000000ff0b0b7207 */ /* 0x000fe40000000000 */
[----:B------:R-:W-:Y:S01]  /*2840*/  LOP3.LUT R10, R10, R0, RZ, 0x3c, !PT ;  /* 0x000000000a0a7212 */ /* 0x000fe200078e3cff */
[----:B------:R-:W-:Y:S01]  /*2850*/  UIADD3 UR24, UPT, UPT, UR37, UR4, URZ ;  /* 0x0000000425187290 */ /* 0x000fe2000fffe0ff */
[----:B------:R-:W-:Y:S11]  /*2860*/  BRA.U UP1, `(.L_x_42) ;  /* 0xffffffed01d87547 */ /* 0x000ff6000b83ffff */
[----:B------:R-:W-:Y:S01]  /*2870*/  UIADD3 UR13, UPT, UPT, UR13, 0x20, URZ ;  /* 0x000000200d0d7890 */ /* 0x000fe2000fffe0ff */
[----:B------:R-:W-:-:S03]  /*2880*/  SHF.L.U32 R2, R12, 0x1f, RZ ;  /* 0x0000001f0c027819 */ /* 0x000fc600000006ff */
[----:B------:R-:W-:-:S09]  /*2890*/  ULEA UR4, UR22, UR13, 0x3 ;  /* 0x0000000d16047291 */ /* 0x000fd2000f8e18ff */
[----:B------:R-:W1:Y:S02]  /*28a0*/  SYNCS.PHASECHK.TRANS64.TRYWAIT P0, [UR4], R2 ;  /* 0x00000002ff0075a7 */ /* 0x000e640008001104 */
[----:B-1----:R-:W-:Y:S05]  /*28b0*/  @!P0 BRA `(.L_x_43) ;  /* 0x0000006000748947 */ /* 0x002fea0003800000 */
.L_x_143:
[----:B------:R-:W-:-:S04]  /*28c0*/  UIADD3 UR4, UPT, UPT, UR22, 0x1, URZ ;  /* 0x0000000116047890 */ /* 0x000fc8000fffe0ff */
[----:B------:R-:W-:-:S04]  /*28d0*/  UISETP.NE.AND UP0, UPT, UR4, 0x4, UPT ;  /* 0x000000040400788c */ /* 0x000fc8000bf05270 */
[----:B------:R-:W-:Y:S02]  /*28e0*/  USEL UR6, URZ, 0x1, UP0 ;  /* 0x00000001ff067887 */ /* 0x000fe40008000000 */
[----:B------:R-:W-:-:S04]  /*28f0*/  USEL UR4, UR4, URZ, UP0 ;  /* 0x000000ff04047287 */ /* 0x000fc80008000000 */
[----:B------:R-:W-:Y:S01]  /*2900*/  ULEA UR5, UR4, UR13, 0x3 ;  /* 0x0000000d04057291 */ /* 0x000fe2000f8e18ff */
[----:B-1----:R-:W-:-:S04]  /*2910*/  LOP3.LUT R2, R12, UR6, RZ, 0x3c, !PT ;  /* 0x000000060c027c12 */ /* 0x002fc8000f8e3cff */
[----:B------:R-:W-:-:S04]  /*2920*/  SHF.L.U32 R3, R2, 0x1f, RZ ;  /* 0x0000001f02037819 */ /* 0x000fc800000006ff */
[----:B------:R-:W1:Y:S02]  /*2930*/  SYNCS.PHASECHK.TRANS64.TRYWAIT P0, [UR5], R3 ;  /* 0x00000003ff0075a7 */ /* 0x000e640008001105 */
[----:B-1----:R-:W-:Y:S05]  /*2940*/  @!P0 BRA `(.L_x_44) ;  /* 0x0000006000688947 */ /* 0x002fea0003800000 */
.L_x_145:
[----:B------:R-:W-:-:S04]  /*2950*/  UIADD3 UR4, UPT, UPT, UR4, 0x1, URZ ;  /* 0x0000000104047890 */ /* 0x000fc8000fffe0ff */
[----:B------:R-:W-:-:S04]  /*2960*/  UISETP.NE.AND UP0, UPT, UR4, 0x4, UPT ;  /* 0x000000040400788c */ /* 0x000fc8000bf05270 */
[----:B------:R-:W-:Y:S02]  /*2970*/  USEL UR6, URZ, 0x1, UP0 ;  /* 0x00000001ff067887 */ /* 0x000fe40008000000 */
[----:B------:R-:W-:-:S04]  /*2980*/  USEL UR4, UR4, URZ, UP0 ;  /* 0x000000ff04047287 */ /* 0x000fc80008000000 */
[----:B------:R-:W-:Y:S01]  /*2990*/  ULEA UR5, UR4, UR13, 0x3 ;  /* 0x0000000d04057291 */ /* 0x000fe2000f8e18ff */
[----:B------:R-:W-:-:S04]  /*29a0*/  LOP3.LUT R2, R2, UR6, RZ, 0x3c, !PT ;  /* 0x0000000602027c12 */ /* 0x000fc8000f8e3cff */
[----:B-1----:R-:W-:-:S04]  /*29b0*/  SHF.L.U32 R3, R2, 0x1f, RZ ;  /* 0x0000001f02037819 */ /* 0x002fc800000006ff */
[----:B------:R-:W1:Y:S02]  /*29c0*/  SYNCS.PHASECHK.TRANS64.TRYWAIT P0, [UR5], R3 ;  /* 0x00000003ff0075a7 */ /* 0x000e640008001105 */
[----:B-1----:R-:W-:Y:S05]  /*29d0*/  @!P0 BRA `(.L_x_45) ;  /* 0x00000060005c8947 */ /* 0x002fea0003800000 */
.L_x_147:
[----:B------:R-:W-:-:S04]  /*29e0*/  UIADD3 UR4, UPT, UPT, UR4, 0x1, URZ ;  /* 0x0000000104047890 */ /* 0x000fc8000fffe0ff */
[----:B------:R-:W-:-:S04]  /*29f0*/  UISETP.NE.AND UP0, UPT, UR4, 0x4, UPT ;  /* 0x000000040400788c */ /* 0x000fc8000bf05270 */
[----:B------:R-:W-:Y:S02]  /*2a00*/  USEL UR5, URZ, 0x1, UP0 ;  /* 0x00000001ff057887 */ /* 0x000fe40008000000 */
[----:B------:R-:W-:-:S04]  /*2a10*/  USEL UR4, UR4, URZ, UP0 ;  /* 0x000000ff04047287 */ /* 0x000fc80008000000 */
[----:B------:R-:W-:Y:S01]  /*2a20*/  ULEA UR4, UR4, UR13, 0x3 ;  /* 0x0000000d04047291 */ /* 0x000fe2000f8e18ff */
[----:B------:R-:W-:-:S04]  /*2a30*/  LOP3.LUT R2, R2, UR5, RZ, 0x3c, !PT ;  /* 0x0000000502027c12 */ /* 0x000fc8000f8e3cff */
[----:B------:R-:W-:Y:S01]  /*2a40*/  SHF.L.U32 R2, R2, 0x1f, RZ ;  /* 0x0000001f02027819 */ /* 0x000fe200000006ff */
[----:B-1----:R-:W-:-:S07]  /*2a50*/  IMAD.U32 R0, RZ, RZ, UR4 ;  /* 0x00000004ff007e24 */ /* 0x002fce000f8e00ff */
.L_x_46:
[----:B-1----:R1:W2:Y:S02]  /*2a60*/  SYNCS.PHASECHK.TRANS64.TRYWAIT P0, [R0+URZ], R2 ;  /* 0x00000002000075a7 */ /* 0x0022a400080011ff */
[----:B--2---:R-:W-:Y:S05]  /*2a70*/  @!P0 NANOSLEEP.SYNCS 0x989680 ;  /* 0x009896800000895d */ /* 0x004fea0003900000 */
[----:B------:R-:W2:Y:S02]  /*2a80*/  @!P0 SYNCS.PHASECHK.TRANS64 P0, [R0+URZ], R2 ;  /* 0x00000002000085a7 */ /* 0x000ea400080010ff */
[----:B--2---:R-:W-:Y:S05]  /*2a90*/  @P0 EXIT ;  /* 0x000000000000094d */ /* 0x004fea0003800000 */
[----:B------:R-:W-:Y:S05]  /*2aa0*/  BRA `(.L_x_46) ;  /* 0xfffffffc00ec7947 */ /* 0x000fea000383ffff */
.L_x_22:
[----:B------:R-:W-:-:S04]  /*2ab0*/  UISETP.NE.AND UP0, UPT, UR47, URZ, UPT ;  /* 0x000000ff2f00728c */ /* 0x000fc8000bf05270 */
[----:B------:R-:W-:-:S09]  /*2ac0*/  UISETP.NE.OR UP0, UPT, UR18, 0x1, UP0 ;  /* 0x000000011200788c */ /* 0x000fd20008705670 */
[----:B------:R-:W-:Y:S05]  /*2ad0*/  BRA.U UP0, `(.L_x_47) ;  /* 0x0000000500487547 */ /* 0x000fea000b800000 */
[----:B------:R-:W-:Y:S01]  /*2ae0*/  ISETP.GE.U32.AND P2, PT, R0, 0x2, PT ;  /* 0x000000020000780c */ /* 0x000fe20003f46070 */
[----:B------:R-:W-:Y:S01]  /*2af0*/  IMAD.MOV.U32 R12, RZ, RZ, 0x1 ;  /* 0x00000001ff0c7424 */ /* 0x000fe200078e00ff */
[----:B------:R-:W-:Y:S02]  /*2b00*/  CS2R R10, SRZ ;  /* 0x00000000000a7805 */ /* 0x000fe4000001ff00 */
[----:B------:R-:W-:Y:S01]  /*2b10*/  CS2R R8, SRZ ;  /* 0x0000000000087805 */ /* 0x000fe2000001ff00 */
[----:B------:R-:W-:Y:S01]  /*2b20*/  UMOV UR6, 0x400 ;  /* 0x0000040000067882 */ /* 0x000fe20000000000 */
[----:B------:R-:W-:Y:S01]  /*2b30*/  UMOV UR5, URZ ;  /* 0x000000ff00057c82 */ /* 0x000fe20008000000 */
[----:B------:R-:W-:-:S12]  /*2b40*/  ULEA UR6, UR47, UR6, 0x18 ;  /* 0x000000062f067291 */ /* 0x000fd8000f8ec0ff */
.L_x_51:
[----:B------:R-:W-:Y:S02]  /*2b50*/  LEA R2, R8, UR6, 0x3 ;  /* 0x0000000608027c11 */ /* 0x000fe4000f8e18ff */
[----:B------:R-:W-:-:S03]  /*2b60*/  SHF.L.U32 R4, R9, 0x1f, RZ ;  /* 0x0000001f09047819 */ /* 0x000fc600000006ff */
[----:B------:R-:W-:Y:S01]  /*2b70*/  VIADD R5, R2, 0x100 ;  /* 0x0000010002057836 */ /* 0x000fe20000000000 */
[----:B------:R-:W2:Y:S02]  /*2b80*/  SYNCS.PHASECHK.TRANS64.TRYWAIT P0, [R2+URZ+0xf0], R4 ;  /* 0x0000f004020075a7 */ /* 0x000ea400080011ff */
[----:B--2---:R-:W-:Y:S05]  /*2b90*/  @!P0 BRA `(.L_x_48) ;  /* 0x0000006000048947 */ /* 0x004fea0003800000 */
.L_x_148:
[----:B------:R-:W-:Y:S01]  /*2ba0*/  ULEA UR4, UR5, UR6, 0x3 ;  /* 0x0000000605047291 */ /* 0x000fe2000f8e18ff */
[----:B--2---:R-:W-:Y:S01]  /*2bb0*/  PRMT R2, RZ, 0x654, R5 ;  /* 0x00000654ff027816 */ /* 0x004fe20000000005 */
[----:B------:R-:W-:Y:S01]  /*2bc0*/  @!P2 IMAD.MOV.U32 R4, RZ, RZ, 0x10 ;  /* 0x00000010ff04a424 */ /* 0x000fe200078e00ff */
[----:B------:R-:W-:Y:S01]  /*2bd0*/  SHF.L.U32 R5, R12, 0x1f, RZ ;  /* 0x0000001f0c057819 */ /* 0x000fe200000006ff */
[----:B------:R-:W-:Y:S01]  /*2be0*/  UIADD3 UR7, UPT, UPT, UR4, 0x90, URZ ;  /* 0x0000009004077890 */ /* 0x000fe2000fffe0ff */
[----:B------:R2:W-:Y:S05]  /*2bf0*/  SYNCS.ARRIVE.TRANS64.RED.A1T0 RZ, [R2+URZ], RZ ;  /* 0x000000ff02ff79a7 */ /* 0x0005ea00081004ff */
[----:B------:R-:W-:Y:S01]  /*2c00*/  IMAD.U32 R6, RZ, RZ, UR7 ;  /* 0x00000007ff067e24 */ /* 0x000fe2000f8e00ff */
[----:B------:R-:W3:Y:S04]  /*2c10*/  SYNCS.PHASECHK.TRANS64.TRYWAIT P0, [UR4+0xa0], R5 ;  /* 0x0000a005ff0075a7 */ /* 0x000ee80008001104 */
[----:B------:R-:W-:Y:S01]  /*2c20*/  PRMT R6, R0, 0x654, R6 ;  /* 0x0000065400067816 */ /* 0x000fe20000000006 */
[----:B--23--:R-:W-:Y:S06]  /*2c30*/  @!P0 BRA `(.L_x_49) ;  /* 0x0000005c00f08947 */ /* 0x00cfec0003800000 */
.L_x_150:
[----:B------:R-:W-:Y:S01]  /*2c40*/  ULEA UR8, UR5, UR6, 0x4 ;  /* 0x0000000605087291 */ /* 0x000fe2000f8e20ff */
[----:B------:R-:W-:Y:S01]  /*2c50*/  SEL R3, R6, R3, !P2 ;  /* 0x0000000306037207 */ /* 0x000fe20005000000 */
[----:B------:R-:W-:Y:S01]  /*2c60*/  UIADD3 UR9, UPT, UPT, UR4, 0x90, URZ ;  /* 0x0000009004097890 */ /* 0x000fe2000fffe0ff */
[----:B--2---:R-:W-:Y:S01]  /*2c70*/  LEA R2, R11, UR6, 0x3 ;  /* 0x000000060b027c11 */ /* 0x004fe2000f8e18ff */
[----:B------:R-:W-:Y:S01]  /*2c80*/  UIADD3 UR8, UPT, UPT, UR8, 0x120, URZ ;  /* 0x0000012008087890 */ /* 0x000fe2000fffe0ff */
[----:B------:R2:W-:Y:S01]  /*2c90*/  @!P2 SYNCS.ARRIVE.TRANS64.RED RZ, [R3+URZ], R4 ;  /* 0x0000000403ffa9a7 */ /* 0x0005e200080004ff */
[----:B------:R-:W-:Y:S01]  /*2ca0*/  UIADD3 UR4, UPT, UPT, UR5, 0x1, URZ ;  /* 0x0000000105047890 */ /* 0x000fe2000fffe0ff */
[----:B------:R-:W-:-:S03]  /*2cb0*/  VIADD R8, R8, 0x1 ;  /* 0x0000000108087836 */ /* 0x000fc60000000000 */
[----:B------:R-:W-:Y:S02]  /*2cc0*/  UISETP.NE.AND UP0, UPT, UR4, 0x2, UPT ;  /* 0x000000020400788c */ /* 0x000fe4000bf05270 */
[----:B------:R-:W-:Y:S01]  /*2cd0*/  ISETP.NE.AND P0, PT, R8, 0x2, PT ;  /* 0x000000020800780c */ /* 0x000fe20003f05270 */
[----:B------:R-:W-:Y:S06]  /*2ce0*/  UGETNEXTWORKID.BROADCAST [UR8], [UR9] ;  /* 0x00000000080073ca */ /* 0x000fec0008000100 */
[----:B------:R-:W-:Y:S02]  /*2cf0*/  USEL UR7, URZ, 0x1, UP0 ;  /* 0x00000001ff077887 */ /* 0x000fe40008000000 */
[----:B------:R-:W-:-:S04]  /*2d00*/  USEL UR5, UR4, URZ, UP0 ;  /* 0x000000ff04057287 */ /* 0x000fc80008000000 */
[----:B------:R-:W-:Y:S02]  /*2d10*/  LOP3.LUT R12, R12, UR7, RZ, 0x3c, !PT ;  /* 0x000000070c0c7c12 */ /* 0x000fe4000f8e3cff */
[----:B--2---:R-:W-:-:S04]  /*2d20*/  SHF.L.U32 R4, R10, 0x1f, RZ ;  /* 0x0000001f0a047819 */ /* 0x004fc800000006ff */
[----:B------:R-:W2:Y:S02]  /*2d30*/  SYNCS.PHASECHK.TRANS64.TRYWAIT P1, [R2+URZ+0x90], R4 ;  /* 0x00009004020075a7 */ /* 0x000ea400080211ff */
[----:B--2---:R-:W-:Y:S05]  /*2d40*/  @!P1 BRA `(.L_x_50) ;  /* 0x0000005c00c49947 */ /* 0x004fea0003800000 */
.L_x_151:
[C---:B--2---:R-:W-:Y:S01]  /*2d50*/  LEA R4, R11.reuse, UR6, 0x4 ;  /* 0x000000060b047c11 */ /* 0x044fe2000f8e20ff */
[----:B------:R-:W-:Y:S01]  /*2d60*/  VIADD R2, R2, 0xa0 ;  /* 0x000000a002027836 */ /* 0x000fe20000000000 */
[----:B------:R-:W-:Y:S01]  /*2d70*/  SEL R8, R8, RZ, P0 ;  /* 0x000000ff08087207 */ /* 0x000fe20000000000 */
[----:B------:R-:W-:-:S03]  /*2d80*/  VIADD R11, R11, 0x1 ;  /* 0x000000010b0b7836 */ /* 0x000fc60000000000 */
[----:B------:R-:W2:Y:S01]  /*2d90*/  LDS.128 R4, [R4+0x120] ;  /* 0x0001200004047984 */ /* 0x000ea20000000c00 */
[----:B------:R-:W-:Y:S02]  /*2da0*/  PRMT R2, RZ, 0x654, R2 ;  /* 0x00000654ff027816 */ /* 0x000fe40000000002 */
[C---:B------:R-:W-:Y:S01]  /*2db0*/  ISETP.NE.AND P1, PT, R11.reuse, 0x2, PT ;  /* 0x000000020b00780c */ /* 0x040fe20003f25270 */
[----:B------:R-:W-:Y:S01]  /*2dc0*/  @!PT LDS RZ, [RZ] ;  /* 0x00000000fffff984 */ /* 0x000fe20000000800 */
[----:B------:R-:W-:Y:S01]  /*2dd0*/  @!PT LDS RZ, [RZ] ;  /* 0x00000000fffff984 */ /* 0x000fe20000000800 */
[----:B------:R-:W-:Y:S01]  /*2de0*/  @!PT LDS RZ, [RZ] ;  /* 0x00000000fffff984 */ /* 0x000fe20000000800 */
[----:B------:R-:W-:Y:S01]  /*2df0*/  @!PT LDS RZ, [RZ] ;  /* 0x00000000fffff984 */ /* 0x000fe20000000800 */
[----:B------:R3:W-:Y:S06]  /*2e00*/  MEMBAR.ALL.CTA ;  /* 0x0000000000007992 */ /* 0x0007ec0000008000 */
[----:B---3--:R-:W3:Y:S01]  /*2e10*/  FENCE.VIEW.ASYNC.S ;  /* 0x00000000000073c6 */ /* 0x008ee20000000000 */
[----:B------:R-:W-:Y:S01]  /*2e20*/  SEL R11, R11, RZ, P1 ;  /* 0x000000ff0b0b7207 */ /* 0x000fe20000800000 */
[----:B---3--:R3:W-:Y:S01]  /*2e30*/  SYNCS.ARRIVE.TRANS64.RED.A1T0 RZ, [R2+URZ], RZ ;  /* 0x000000ff02ff79a7 */ /* 0x0087e200081004ff */
[----:B--2---:R-:W-:-:S02]  /*2e40*/  LOP3.LUT P3, RZ, R6, 0x1, RZ, 0xc0, !PT ;  /* 0x0000000106ff7812 */ /* 0x004fc4000786c0ff */
[----:B------:R-:W-:-:S04]  /*2e50*/  SEL R4, RZ, 0x1, P1 ;  /* 0x00000001ff047807 */ /* 0x000fc80000800000 */
[----:B------:R-:W-:Y:S02]  /*2e60*/  LOP3.LUT R10, R10, R4, RZ, 0x3c, !PT ;  /* 0x000000040a0a7212 */ /* 0x000fe400078e3cff */
[----:B---3--:R-:W-:-:S04]  /*2e70*/  SEL R2, RZ, 0x1, P0 ;  /* 0x00000001ff027807 */ /* 0x008fc80000000000 */
[----:B------:R-:W-:Y:S01]  /*2e80*/  LOP3.LUT R9, R9, R2, RZ, 0x3c, !PT ;  /* 0x0000000209097212 */ /* 0x000fe200078e3cff */
[----:B------:R-:W-:Y:S06]  /*2e90*/  @P3 BRA `(.L_x_51) ;  /* 0xfffffffc002c3947 */ /* 0x000fec000383ffff */
[----:B------:R-:W-:Y:S01]  /*2ea0*/  ULEA UR4, UR5, UR6, 0x3 ;  /* 0x0000000605047291 */ /* 0x000fe2000f8e18ff */
[----:B------:R-:W-:-:S08]  /*2eb0*/  SHF.L.U32 R2, R12, 0x1f, RZ ;  /* 0x0000001f0c027819 */ /* 0x000fd000000006ff */
[----:B------:R-:W2:Y:S02]  /*2ec0*/  SYNCS.PHASECHK.TRANS64 P0, [UR4+0xa0], R2 ;  /* 0x0000a002ff0075a7 */ /* 0x000ea40008001004 */
[----:B--2---:R-:W-:Y:S05]  /*2ed0*/  @P0 BRA `(.L_x_52) ;  /* 0x0000000000080947 */ /* 0x004fea0003800000 */
[----:B------:R-:W2:Y:S02]  /*2ee0*/  SYNCS.PHASECHK.TRANS64.TRYWAIT P0, [UR4+0xa0], R2 ;  /* 0x0000a002ff0075a7 */ /* 0x000ea40008001104 */
[----:B--2---:R-:W-:Y:S05]  /*2ef0*/  @!P0 BRA `(.L_x_53) ;  /* 0x0000005c006c8947 */ /* 0x004fea0003800000 */
.L_x_52:
[----:B------:R-:W-:-:S04]  /*2f00*/  UIADD3 UR7, UPT, UPT, UR5, 0x1, URZ ;  /* 0x0000000105077890 */ /* 0x000fc8000fffe0ff */
[----:B------:R-:W-:-:S04]  /*2f10*/  UISETP.NE.AND UP0, UPT, UR7, 0x2, UPT ;  /* 0x000000020700788c */ /* 0x000fc8000bf05270 */
[----:B------:R-:W-:Y:S02]  /*2f20*/  USEL UR8, URZ, 0x1, UP0 ;  /* 0x00000001ff087887 */ /* 0x000fe40008000000 */
[----:B------:R-:W-:-:S04]  /*2f30*/  USEL UR7, UR7, URZ, UP0 ;  /* 0x000000ff07077287 */ /* 0x000fc80008000000 */
[----:B------:R-:W-:Y:S01]  /*2f40*/  ULEA UR7, UR7, UR6, 0x3 ;  /* 0x0000000607077291 */ /* 0x000fe2000f8e18ff */
[----:B--2---:R-:W-:-:S04]  /*2f50*/  LOP3.LUT R2, R12, UR8, RZ, 0x3c, !PT ;  /* 0x000000080c027c12 */ /* 0x004fc8000f8e3cff */
[----:B------:R-:W-:-:S04]  /*2f60*/  SHF.L.U32 R0, R2, 0x1f, RZ ;  /* 0x0000001f02007819 */ /* 0x000fc800000006ff */
[----:B------:R-:W2:Y:S02]  /*2f70*/  SYNCS.PHASECHK.TRANS64 P0, [UR7+0xa0], R0 ;  /* 0x0000a000ff0075a7 */ /* 0x000ea40008001007 */
[----:B-12---:R-:W-:Y:S05]  /*2f80*/  @P0 EXIT ;  /* 0x000000000000094d */ /* 0x006fea0003800000 */
[----:B------:R-:W-:Y:S02]  /*2f90*/  SHF.L.U32 R2, R2, 0x1f, RZ ;  /* 0x0000001f02027819 */ /* 0x000fe400000006ff */
[----:B------:R-:W-:-:S07]  /*2fa0*/  MOV R0, UR7 ;  /* 0x0000000700007c02 */ /* 0x000fce0008000f00 */
.L_x_54:
[----:B-1----:R1:W2:Y:S02]  /*2fb0*/  SYNCS.PHASECHK.TRANS64.TRYWAIT P0, [R0+URZ+0xa0], R2 ;  /* 0x0000a002000075a7 */ /* 0x0022a400080011ff */
[----:B--2---:R-:W-:Y:S05]  /*2fc0*/  @!P0 NANOSLEEP.SYNCS 0x989680 ;  /* 0x009896800000895d */ /* 0x004fea0003900000 */
[----:B------:R-:W2:Y:S02]  /*2fd0*/  @!P0 SYNCS.PHASECHK.TRANS64 P0, [R0+URZ+0xa0], R2 ;  /* 0x0000a002000085a7 */ /* 0x000ea400080010ff */
[----:B--2---:R-:W-:Y:S05]  /*2fe0*/  @P0 EXIT ;  /* 0x000000000000094d */ /* 0x004fea0003800000 */
[----:B------:R-:W-:Y:S05]  /*2ff0*/  BRA `(.L_x_54) ;  /* 0xfffffffc00ec7947 */ /* 0x000fea000383ffff */
.L_x_47:
[----:B------:R-:W-:Y:S05]  /*3000*/  BRA.U UP4, `(.L_x_55) ;  /* 0x0000001104447547 */ /* 0x000fea000b800000 */
[----:B------:R-:W-:Y:S01]  /*3010*/  UMOV UR4, 0x40 ;  /* 0x0000004000047882 */ /* 0x000fe20000000000 */
[----:B------:R-:W-:Y:S01]  /*3020*/  NOP ;  /* 0x0000000000007918 */ /* 0x000fe20000000000 */
[----:B------:R-:W-:Y:S01]  /*3030*/  ULEA UR5, UR47, UR4, 0x18 ;  /* 0x000000042f057291 */ /* 0x000fe2000f8ec0ff */
[----:B------:R-:W-:Y:S02]  /*3040*/  UMOV UR6, 0x400 ;  /* 0x0000040000067882 */ /* 0x000fe40000000000 */
[----:B------:R-:W-:-:S06]  /*3050*/  ULEA UR6, UR47, UR6, 0x18 ;  /* 0x000000062f067291 */ /* 0x000fcc000f8ec0ff */
[----:B------:R-:W2:Y:S02]  /*3060*/  LDS.U8 R0, [UR5+0x1c] ;  /* 0x00001c05ff007984 */ /* 0x000ea40008000000 */
[----:B--2---:R-:W-:-:S13]  /*3070*/  ISETP.NE.AND P0, PT, R0, RZ, PT ;  /* 0x000000ff0000720c */ /* 0x004fda0003f05270 */
[----:B------:R-:W-:Y:S05]  /*3080*/  @P0 BRA `(.L_x_56) ;  /* 0x0000000000580947 */ /* 0x000fea0003800000 */
[----:B------:R-:W-:-:S13]  /*3090*/  ELECT P0, URZ, PT ;  /* 0x0000000000ff782f */ /* 0x000fda0003800000 */
[----:B------:R-:W-:Y:S05]  /*30a0*/  @!P0 BRA `(.L_x_57) ;  /* 0x0000000000608947 */ /* 0x000fea0003800000 */
[----:B------:R-:W-:Y:S01]  /*30b0*/  UMOV UR4, 0x10 ;  /* 0x0000001000047882 */ /* 0x000fe20000000000 */
[----:B------:R-:W-:Y:S01]  /*30c0*/  HFMA2 R0, -RZ, RZ, 0, 5.9604644775390625e-08 ;  /* 0x00000001ff007431 */ /* 0x000fe200000001ff */
[----:B------:R-:W-:-:S03]  /*30d0*/  MOV R3, 0xffff ;  /* 0x0000ffff00037802 */ /* 0x000fc60000000f00 */
[----:B------:R-:W-:Y:S04]  /*30e0*/  DEPBAR.LE SB2, 0x36 ;  /* 0x0000ad800000791a */ /* 0x000fe80000000000 */
[----:B------:R-:W2:Y:S02]  /*30f0*/  UTCATOMSWS.FIND_AND_SET.ALIGN UP0, UR4, UR4 ;  /* 0x00000004000475e3 */ /* 0x000ea40008000800 */
[----:B--2---:R-:W-:Y:S01]  /*3100*/  MOV R4, UR4 ;  /* 0x0000000400047c02 */ /* 0x004fe20008000f00 */
[----:B------:R-:W-:Y:S06]  /*3110*/  BRA.U UP0, `(.L_x_58) ;  /* 0x0000000100187547 */ /* 0x000fec000b800000 */
.L_x_59:
[----:B------:R-:W-:Y:S05]  /*3120*/  NANOSLEEP 0x64 ;  /* 0x000000640000795d */ /* 0x000fea0003800000 */
[----:B------:R-:W-:-:S05]  /*3130*/  UMOV UR4, 0x10 ;  /* 0x0000001000047882 */ /* 0x000fca0000000000 */
[----:B------:R-:W-:Y:S04]  /*3140*/  DEPBAR.LE SB2, 0x36 ;  /* 0x0000ad800000791a */ /* 0x000fe80000000000 */
[----:B------:R-:W2:Y:S02]  /*3150*/  UTCATOMSWS.FIND_AND_SET.ALIGN UP0, UR4, UR4 ;  /* 0x00000004000475e3 */ /* 0x000ea40008000800 */
[----:B--2---:R-:W-:Y:S01]  /*3160*/  MOV R4, UR4 ;  /* 0x0000000400047c02 */ /* 0x004fe20008000f00 */
[----:B------:R-:W-:Y:S05]  /*3170*/  BRA.U !UP0, `(.L_x_59) ;  /* 0xfffffffd08e87547 */ /* 0x000fea000b83ffff */
.L_x_58:
[-C--:B------:R-:W-:Y:S02]  /*3180*/  SHF.L.U32 R3, R3, R4.reuse, RZ ;  /* 0x0000000403037219 */ /* 0x080fe400000006ff */
[----:B------:R-:W-:Y:S01]  /*3190*/  SHF.L.U32 R0, R0, R4, RZ ;  /* 0x0000000400007219 */ /* 0x000fe200000006ff */
[----:B------:R-:W-:Y:S02]  /*31a0*/  IMAD.SHL.U32 R4, R4, 0x20, RZ ;  /* 0x0000002004047824 */ /* 0x000fe400078e00ff */
[----:B------:R2:W-:Y:S04]  /*31b0*/  ATOMS.OR RZ, [UR5+0x14], R3 ;  /* 0x00001403ffff798c */ /* 0x0005e8000b000005 */
[----:B------:R2:W-:Y:S04]  /*31c0*/  ATOMS.OR RZ, [UR5+0x18], R0 ;  /* 0x00001800ffff798c */ /* 0x0005e8000b000005 */
[----:B------:R2:W-:Y:S01]  /*31d0*/  STS [UR6+0x140], R4 ;  /* 0x00014004ff007988 */ /* 0x0005e20008000806 */
[----:B------:R-:W-:Y:S05]  /*31e0*/  BRA `(.L_x_57) ;  /* 0x0000000000107947 */ /* 0x000fea0003800000 */
.L_x_56:
[----:B------:R-:W-:Y:S02]  /*31f0*/  MOV R0, 0xffffffff ;  /* 0xffffffff00007802 */ /* 0x000fe40000000f00 */
[----:B------:R-:W-:-:S03]  /*3200*/  MOV R4, 0x3230 ;  /* 0x0000323000047802 */ /* 0x000fc60000000f00 */
[----:B------:R2:W-:Y:S04]  /*3210*/  STS [UR6+0x140], R0 ;  /* 0x00014000ff007988 */ /* 0x0005e80008000806 */
[----:B-12--5:R-:W-:Y:S05]  /*3220*/  CALL.REL.NOINC `($__internal_1_$__cuda_sm10x_tcgen05_guardrail_trap_phase_invalid_during_alloc) ;  /* 0x0000006000b87944 */ /* 0x026fea0003c00000 */
.L_x_57:
[----:B------:R-:W-:Y:S05]  /*3230*/  WARPSYNC.ALL ;  /* 0x0000000000007948 */ /* 0x000fea0003800000 */
[----:B------:R-:W3:Y:S01]  /*3240*/  S2UR UR4, SR_CgaCtaId ;  /* 0x00000000000479c3 */ /* 0x000ee20000008800 */
[----:B------:R-:W-:Y:S01]  /*3250*/  UMOV UR41, 0x400 ;  /* 0x0000040000297882 */ /* 0x000fe20000000000 */
[----:B------:R-:W-:-:S06]  /*3260*/  NOP ;  /* 0x0000000000007918 */ /* 0x000fcc0000000000 */
[----:B------:R-:W-:Y:S06]  /*3270*/  BAR.ARV 0x6, 0xa0 ;  /* 0x0182800000007b1d */ /* 0x000fec0000002000 */
[----:B------:R-:W4:Y:S01]  /*3280*/  LDCU UR6, c[0x0][0x38c] ;  /* 0x00007180ff0677ac */ /* 0x000f220008000800 */
[----:B------:R-:W-:Y:S01]  /*3290*/  LOP3.LUT R2, R2, 0xffff, RZ, 0xc0, !PT ;  /* 0x0000ffff02027812 */ /* 0x000fe200078ec0ff */
[----:B------:R-:W-:Y:S01]  /*32a0*/  IMAD.MOV.U32 R11, RZ, RZ, 0x1 ;  /* 0x00000001ff0b7424 */ /* 0x000fe200078e00ff */
[----:B------:R-:W-:Y:S01]  /*32b0*/  CS2R R8, SRZ ;  /* 0x0000000000087805 */ /* 0x000fe2000001ff00 */
[----:B------:R-:W1:Y:S01]  /*32c0*/  LDCU UR7, c[0x0][0x38c] ;  /* 0x00007180ff0777ac */ /* 0x000e620008000800 */
[----:B------:R-:W-:Y:S01]  /*32d0*/  R2UR UR42, R2 ;  /* 0x00000000022a72ca */ /* 0x000fe200000e0000 */
[----:B------:R-:W-:Y:S01]  /*32e0*/  IMAD.MOV.U32 R10, RZ, RZ, RZ ;  /* 0x000000ffff0a7224 */ /* 0x000fe200078e00ff */
[----:B------:R-:W-:Y:S01]  /*32f0*/  UMOV UR45, URZ ;  /* 0x000000ff002d7c82 */ /* 0x000fe20008000000 */
[----:B------:R-:W-:Y:S01]  /*3300*/  UMOV UR39, URZ ;  /* 0x000000ff00277c82 */ /* 0x000fe20008000000 */
[----:B---3--:R-:W-:Y:S01]  /*3310*/  ULEA UR41, UR4, UR41, 0x18 ;  /* 0x0000002904297291 */ /* 0x008fe2000f8ec0ff */
[----:B------:R-:W-:Y:S01]  /*3320*/  UMOV UR62, 0x0 ;  /* 0x00000000003e7882 */ /* 0x000fe20000000000 */
[----:B------:R-:W-:-:S02]  /*3330*/  UMOV UR63, 0x4200010 ;  /* 0x04200010003f7882 */ /* 0x000fc40000000000 */
[----:B------:R-:W-:Y:S02]  /*3340*/  UIADD3 UR5, UPT, UPT, UR41, 0x4400, URZ ;  /* 0x0000440029057890 */ /* 0x000fe4000fffe0ff */
[----:B------:R-:W-:Y:S02]  /*3350*/  UIADD3 UR4, UPT, UPT, UR41, 0x14400, URZ ;  /* 0x0001440029047890 */ /* 0x000fe4000fffe0ff */
[----:B----4-:R-:W-:Y:S01]  /*3360*/  UIADD3 UR6, UPT, UPT, UR6, 0x7f, URZ ;  /* 0x0000007f06067890 */ /* 0x010fe2000fffe0ff */
[----:B--2---:R-:W2:Y:S01]  /*3370*/  LDS R0, [UR41+0x140] ;  /* 0x00014029ff007984 */ /* 0x004ea20008000800 */
[----:B------:R-:W-:Y:S02]  /*3380*/  USHF.R.U32.HI UR5, URZ, 0x4, UR5 ;  /* 0x00000004ff057899 */ /* 0x000fe40008011605 */
[----:B------:R-:W-:Y:S02]  /*3390*/  USHF.R.S32.HI UR47, URZ, 0x1f, UR6 ;  /* 0x0000001fff2f7899 */ /* 0x000fe40008011406 */
[----:B------:R-:W-:-:S02]  /*33a0*/  USHF.R.U32.HI UR4, URZ, 0x4, UR4 ;  /* 0x00000004ff047899 */ /* 0x000fc40008011604 */
[----:B------:R-:W-:Y:S02]  /*33b0*/  ULEA.HI UR47, UR47, UR6, URZ, 0x7 ;  /* 0x000000062f2f7291 */ /* 0x000fe4000f8f38ff */
[----:B------:R-:W-:Y:S02]  /*33c0*/  ULOP3.LUT UR5, UR5, 0x3fff, URZ, 0xc0, !UPT ;  /* 0x00003fff05057892 */ /* 0x000fe4000f8ec0ff */
[----:B------:R-:W-:Y:S02]  /*33d0*/  USHF.R.S32.HI UR47, URZ, 0x7, UR47 ;  /* 0x00000007ff2f7899 */ /* 0x000fe4000801142f */
[----:B------:R-:W-:Y:S02]  /*33e0*/  ULOP3.LUT UR4, UR4, 0x3fff, URZ, 0xc0, !UPT ;  /* 0x00003fff04047892 */ /* 0x000fe4000f8ec0ff */
[----:B------:R-:W-:Y:S01]  /*33f0*/  UISETP.LT.AND UP0, UPT, UR47, 0x1, UPT ;  /* 0x000000012f00788c */ /* 0x000fe2000bf01270 */
[----:B------:R-:W-:Y:S01]  /*3400*/  UMOV UR60, 0x0 ;  /* 0x00000000003c7882 */ /* 0x000fe20000000000 */
[----:B------:R-:W-:-:S02]  /*3410*/  UMOV UR61, 0x4200010 ;  /* 0x04200010003d7882 */ /* 0x000fc40000000000 */
[----:B------:R-:W-:Y:S01]  /*3420*/  USEL UR64, UR47, 0x1, !UP0 ;  /* 0x000000012f407887 */ /* 0x000fe2000c000000 */
[----:B------:R-:W-:Y:S01]  /*3430*/  UMOV UR58, 0x0 ;  /* 0x00000000003a7882 */ /* 0x000fe20000000000 */
[----:B------:R-:W-:Y:S01]  /*3440*/  UMOV UR59, 0x4200010 ;  /* 0x04200010003b7882 */ /* 0x000fe20000000000 */
[----:B------:R-:W-:Y:S01]  /*3450*/  UMOV UR56, 0x0 ;  /* 0x0000000000387882 */ /* 0x000fe20000000000 */
[----:B------:R-:W-:Y:S01]  /*3460*/  UMOV UR57, 0x4200010 ;  /* 0x0420001000397882 */ /* 0x000fe20000000000 */
[----:B------:R-:W-:Y:S01]  /*3470*/  UMOV UR54, 0x0 ;  /* 0x0000000000367882 */ /* 0x000fe20000000000 */
[----:B------:R-:W-:Y:S01]  /*3480*/  UMOV UR55, 0x4200010 ;  /* 0x0420001000377882 */ /* 0x000fe20000000000 */
[----:B------:R-:W-:Y:S01]  /*3490*/  UMOV UR52, 0x0 ;  /* 0x0000000000347882 */ /* 0x000fe20000000000 */
[----:B------:R-:W-:Y:S01]  /*34a0*/  UMOV UR53, 0x4200010 ;  /* 0x0420001000357882 */ /* 0x000fe20000000000 */
[----:B------:R-:W-:Y:S02]  /*34b0*/  ULOP3.LUT UR43, UR5, 0x10000, URZ, 0xfc, !UPT ;  /* 0x00010000052b7892 */ /* 0x000fe4000f8efcff */
[----:B------:R-:W-:-:S02]  /*34c0*/  ULOP3.LUT UR44, UR4, 0x10000, URZ, 0xfc, !UPT ;  /* 0x00010000042c7892 */ /* 0x000fc4000f8efcff */
[----:B------:R-:W-:Y:S02]  /*34d0*/  UIADD3 UR64, UPT, UPT, -UR64, URZ, URZ ;  /* 0x000000ff40407290 */ /* 0x000fe4000fffe1ff */
[----:B-1----:R-:W-:Y:S01]  /*34e0*/  UISETP.GE.AND UP4, UPT, UR7, 0x1, UPT ;  /* 0x000000010700788c */ /* 0x002fe2000bf86270 */
[----:B------:R-:W-:Y:S01]  /*34f0*/  UMOV UR50, 0x0 ;  /* 0x0000000000327882 */ /* 0x000fe20000000000 */
[----:B------:R-:W-:Y:S01]  /*3500*/  UMOV UR51, 0x4200010 ;  /* 0x0420001000337882 */ /* 0x000fe20000000000 */
[----:B------:R-:W-:Y:S01]  /*3510*/  UMOV UR48, 0x0 ;  /* 0x0000000000307882 */ /* 0x000fe20000000000 */
[----:B--2---:R-:W-:Y:S01]  /*3520*/  R2UR UR65, R0 ;  /* 0x00000000004172ca */ /* 0x004fe200000e0000 */
[----:B------:R-:W-:-:S14]  /*3530*/  UMOV UR49, 0x4200010 ;  /* 0x0420001000317882 */ /* 0x000fdc0000000000 */
.L_x_66:
[----:B------:R-:W-:Y:S02]  /*3540*/  LEA R0, R10, UR41, 0x3 ;  /* 0x000000290a007c11 */ /* 0x000fe4000f8e18ff */
[----:B------:R-:W-:Y:S02]  /*3550*/  SHF.L.U32 R2, R9, 0x1f, RZ ;  /* 0x0000001f09027819 */ /* 0x000fe400000006ff */
[----:B------:R-:W-:Y:S01]  /*3560*/  PLOP3.LUT P0, PT, PT, PT, UP4, 0x80, 0x8 ;  /* 0x000000000008781c */ /* 0x000fe20003f0f048 */
[----:B------:R-:W-:Y:S01]  /*3570*/  VIADD R3, R0, 0xa0 ;  /* 0x000000a000037836 */ /* 0x000fe20000000000 */
[----:B-1----:R-:W1:Y:S02]  /*3580*/  SYNCS.PHASECHK.TRANS64.TRYWAIT P1, [R0+URZ+0x90], R2 ;  /* 0x00009002000075a7 */ /* 0x002e6400080211ff */
[----:B-1-3--:R-:W-:Y:S09]  /*3590*/  @!P1 BRA `(.L_x_60) ;  /* 0x0000005400dc9947 */ /* 0x00aff20003800000 */
.L_x_153:
[----:B------:R-:W-:Y:S01]  /*35a0*/  LEA R4, R10, UR41, 0x4 ;  /* 0x000000290a047c11 */ /* 0x000fe2000f8e20ff */
[----:B------:R-:W-:Y:S01]  /*35b0*/  @UP4 ULEA UR4, UR39, UR41, 0x3 ;  /* 0x0000002927044291 */ /* 0x000fe2000f8e18ff */
[----:B------:R-:W-:Y:S01]  /*35c0*/  PLOP3.LUT P2, PT, PT, PT, PT, 0x80, 0x8 ;  /* 0x000000000008781c */ /* 0x000fe20003f4f070 */
[----:B------:R-:W-:Y:S01]  /*35d0*/  ULEA UR46, UR45, UR41, 0x3 ;  /* 0x000000292d2e7291 */ /* 0x000fe2000f8e18ff */
[----:B------:R-:W-:Y:S02]  /*35e0*/  PRMT R3, RZ, 0x654, R3 ;  /* 0x00000654ff037816 */ /* 0x000fe40000000003 */
[----:B------:R-:W2:Y:S01]  /*35f0*/  LDS.128 R4, [R4+0x120] ;  /* 0x0001200004047984 */ /* 0x000ea20000000c00 */
[----:B-1----:R-:W-:Y:S02]  /*3600*/  @P0 SHF.L.U32 R2, R8, 0x1f, RZ ;  /* 0x0000001f08020819 */ /* 0x002fe400000006ff */
[----:B------:R-:W-:Y:S01]  /*3610*/  SHF.L.U32 R0, R11, 0x1f, RZ ;  /* 0x0000001f0b007819 */ /* 0x000fe200000006ff */
[----:B------:R-:W-:Y:S01]  /*3620*/  @!PT LDS RZ, [RZ] ;  /* 0x00000000fffff984 */ /* 0x000fe20000000800 */
[----:B------:R-:W-:Y:S01]  /*3630*/  @!PT LDS RZ, [RZ] ;  /* 0x00000000fffff984 */ /* 0x000fe20000000800 */
[----:B------:R-:W-:Y:S01]  /*3640*/  @!PT LDS RZ, [RZ] ;  /* 0x00000000fffff984 */ /* 0x000fe20000000800 */
[----:B------:R-:W-:Y:S01]  /*3650*/  @!PT LDS RZ, [RZ] ;  /* 0x00000000fffff984 */ /* 0x000fe20000000800 */
[----:B------:R1:W-:Y:S06]  /*3660*/  MEMBAR.ALL.CTA ;  /* 0x0000000000007992 */ /* 0x0003ec0000008000 */
[----:B-1----:R-:W1:Y:S02]  /*3670*/  FENCE.VIEW.ASYNC.S ;  /* 0x00000000000073c6 */ /* 0x002e640000000000 */
[----:B-1----:R1:W-:Y:S01]  /*3680*/  SYNCS.ARRIVE.TRANS64.RED.A1T0 RZ, [R3+URZ], RZ ;  /* 0x000000ff03ff79a7 */ /* 0x0023e200081004ff */
[----:B------:R1:W3:Y:S01]  /*3690*/  @P0 SYNCS.PHASECHK.TRANS64.TRYWAIT P2, [UR4], R2 ;  /* 0x00000002ff0005a7 */ /* 0x0002e20008041104 */
[----:B------:R-:W-:Y:S01]  /*36a0*/  ULEA.HI UR4, UR45, UR45, URZ, 0x1 ;  /* 0x0000002d2d047291 */ /* 0x000fe2000f8f08ff */
[----:B--2---:R-:W-:-:S03]  /*36b0*/  LOP3.LUT P1, RZ, R6, 0x1, RZ, 0xc0, !PT ;  /* 0x0000000106ff7812 */ /* 0x004fc6000782c0ff */
[----:B------:R-:W-:Y:S02]  /*36c0*/  USHF.L.U32 UR5, UR4, 0x6, URZ ;  /* 0x0000000604057899 */ /* 0x000fe400080006ff */
[----:B------:R-:W-:Y:S02]  /*36d0*/  ULOP3.LUT UR36, UR4, 0xffe, URZ, 0xc0, !UPT ;  /* 0x00000ffe04247892 */ /* 0x000fe4000f8ec0ff */
[----:B------:R-:W-:Y:S02]  /*36e0*/  ULOP3.LUT UR4, UR5, 0xffffff80, URZ, 0xc0, !UPT ;  /* 0xffffff8005047892 */ /* 0x000fe4000f8ec0ff */
[----:B------:R-:W-:Y:S02]  /*36f0*/  UIADD3 UR36, UPT, UPT, -UR36, UR45, URZ ;  /* 0x0000002d24247290 */ /* 0x000fe4000fffe1ff */
[----:B------:R-:W-:Y:S01]  /*3700*/  UIADD3 UR4, UPT, UPT, UR65, UR4, URZ ;  /* 0x0000000441047290 */ /* 0x000fe2000fffe0ff */
[----:B------:R-:W2:Y:S03]  /*3710*/  SYNCS.PHASECHK.TRANS64.TRYWAIT P0, [UR46+0xd0], R0 ;  /* 0x0000d000ff0075a7 */ /* 0x000ea6000800112e */
[----:B------:R-:W-:Y:S01]  /*3720*/  ULEA UR36, UR36, UR4, 0x14 ;  /* 0x0000000424247291 */ /* 0x000fe2000f8ea0ff */
[----:B-123--:R-:W-:Y:S11]  /*3730*/  @!P0 BRA `(.L_x_61) ;  /* 0x0000005400888947 */ /* 0x00eff60003800000 */
.L_x_155:
[----:B------:R-:W-:Y:S01]  /*3740*/  IADD3 R10, PT, PT, R10, 0x1, RZ ;  /* 0x000000010a0a7810 */ /* 0x000fe20007ffe0ff */
[----:B------:R-:W-:Y:S06]  /*3750*/  BRA.U !UP4, `(.L_x_62) ;  /* 0x000000050c107547 */ /* 0x000fec000b800000 */
[----:B------:R-:W-:Y:S01]  /*3760*/  UPLOP3.LUT UP2, UPT, UPT, UPT, UPT, 0x40, 0x4 ;  /* 0x000000000004789c */ /* 0x000fe20003f4e870 */
[----:B------:R-:W-:Y:S01]  /*3770*/  UMOV UR38, UR64 ;  /* 0x0000004000267c82 */ /* 0x000fe20008000000 */
[----:B------:R-:W-:Y:S01]  /*3780*/  UMOV UR37, UR47 ;  /* 0x0000002f00257c82 */ /* 0x000fe20008000000 */
[----:B------:R-:W-:-:S08]  /*3790*/  UMOV UR5, UR39 ;  /* 0x0000002700057c82 */ /* 0x000fd00008000000 */
.L_x_65:
[----:B------:R-:W-:Y:S02]  /*37a0*/  UIADD3 UR38, UPT, UPT, UR38, 0x1, URZ ;  /* 0x0000000126267890 */ /* 0x000fe4000fffe0ff */
[----:B------:R-:W-:Y:S02]  /*37b0*/  ULEA UR7, UR5, UR41, 0x3 ;  /* 0x0000002905077291 */ /* 0x000fe4000f8e18ff */
[----:B------:R-:W-:Y:S01]  /*37c0*/  UISETP.NE.AND UP3, UPT, UR38, URZ, UPT ;  /* 0x000000ff2600728c */ /* 0x000fe2000bf65270 */
[----:B--23--:R-:W-:Y:S10]  /*37d0*/  @P2 BRA `(.L_x_63) ;  /* 0x00000000000c2947 */ /* 0x00cff40003800000 */
[----:B-1----:R-:W-:Y:S04]  /*37e0*/  SHF.L.U32 R2, R8, 0x1f, RZ ;  /* 0x0000001f08027819 */ /* 0x002fe800000006ff */
[----:B------:R-:W1:Y:S02]  /*37f0*/  SYNCS.PHASECHK.TRANS64.TRYWAIT P0, [UR7], R2 ;  /* 0x00000002ff0075a7 */ /* 0x000e640008001107 */
[----:B-1----:R-:W-:Y:S05]  /*3800*/  @!P0 BRA `(.L_x_64) ;  /* 0x00000054006c8947 */ /* 0x002fea0003800000 */
.L_x_63:
[----:B------:R-:W-:Y:S01]  /*3810*/  UISETP.NE.AND UP0, UPT, UR37, 0x1, UPT ;  /* 0x000000012500788c */ /* 0x000fe2000bf05270 */
[----:B------:R-:W-:Y:S01]  /*3820*/  PLOP3.LUT P2, PT, PT, PT, PT, 0x80, 0x8 ;  /* 0x000000000008781c */ /* 0x000fe20003f4f070 */
[----:B------:R-:W-:Y:S02]  /*3830*/  UIADD3 UR4, UPT, UPT, UR5, 0x1, URZ ;  /* 0x0000000105047890 */ /* 0x000fe4000fffe0ff */
[----:B------:R-:W-:Y:S02]  /*3840*/  UIADD3 UR40, UPT, UPT, UR7, 0x20, URZ ;  /* 0x0000002007287890 */ /* 0x000fe4000fffe0ff */
[----:B------:R-:W-:Y:S01]  /*3850*/  UISETP.NE.AND UP1, UPT, UR4, 0x4, UPT ;  /* 0x000000040400788c */ /* 0x000fe2000bf25270 */
[----:B------:R-:W-:Y:S01]  /*3860*/  PLOP3.LUT P0, PT, PT, PT, UP0, 0x80, 0x8 ;  /* 0x000000000008781c */ /* 0x000fe20003f0f008 */
[----:B------:R-:W-:Y:S02]  /*3870*/  UIADD3 UR37, UPT, UPT, UR37, -0x1, URZ ;  /* 0xffffffff25257890 */ /* 0x000fe4000fffe0ff */
[----:B------:R-:W-:Y:S02]  /*3880*/  USEL UR6, URZ, 0x1, UP1 ;  /* 0x00000001ff067887 */ /* 0x000fe40008800000 */
[----:B------:R-:W-:Y:S01]  /*3890*/  USEL UR39, UR4, URZ, UP1 ;  /* 0x000000ff04277287 */ /* 0x000fe20008800000 */
[----:B------:R-:W-:Y:S01]  /*38a0*/  UMOV UR7, 0x40004040 ;  /* 0x4000404000077882 */ /* 0x000fe20000000000 */
[----:B------:R-:W-:Y:S02]  /*38b0*/  UMOV UR35, 0x40004040 ;  /* 0x4000404000237882 */ /* 0x000fe40000000000 */
[----:B------:R-:W-:Y:S01]  /*38c0*/  @UP0 ULEA UR4, UR39, UR41, 0x3 ;  /* 0x0000002927040291 */ /* 0x000fe2000f8e18ff */
[----:B------:R-:W-:Y:S01]  /*38d0*/  LOP3.LUT R8, R8, UR6, RZ, 0x3c, !PT ;  /* 0x0000000608087c12 */ /* 0x000fe2000f8e3cff */
[----:B------:R-:W-:Y:S01]  /*38e0*/  ULEA UR6, UR5, UR44, 0xb ;  /* 0x0000002c05067291 */ /* 0x000fe2000f8e58ff */
[----:B------:R-:W-:Y:S02]  /*38f0*/  UMOV UR33, 0x40004040 ;  /* 0x4000404000217882 */ /* 0x000fe40000000000 */
[----:B-1----:R-:W-:Y:S01]  /*3900*/  @P0 SHF.L.U32 R0, R8, 0x1f, RZ ;  /* 0x0000001f08000819 */ /* 0x002fe200000006ff */
[----:B------:R-:W-:Y:S02]  /*3910*/  UIADD3 UR34, UPT, UPT, UR6, 0x2, URZ ;  /* 0x0000000206227890 */ /* 0x000fe4000fffe0ff */
[----:B------:R-:W-:Y:S01]  /*3920*/  UIADD3 UR30, UPT, UPT, UR6, 0x4, URZ ;  /* 0x00000004061e7890 */ /* 0x000fe2000fffe0ff */
[----:B------:R2:W3:Y:S01]  /*3930*/  @P0 SYNCS.PHASECHK.TRANS64.TRYWAIT P2, [UR4], R0 ;  /* 0x00000000ff0005a7 */ /* 0x0004e20008041104 */
[----:B------:R-:W-:Y:S02]  /*3940*/  ULEA UR4, UR5, UR43, 0xa ;  /* 0x0000002b05047291 */ /* 0x000fe4000f8e50ff */
[----:B------:R-:W-:Y:S02]  /*3950*/  UIADD3 UR26, UPT, UPT, UR6, 0x6, URZ ;  /* 0x00000006061a7890 */ /* 0x000fe4000fffe0ff */
        /* <DEDUP_REMOVED lines=10> */
[----:B------:R-:W-:Y:S01]  /*3a00*/  UIADD3 UR8, UPT, UPT, UR4, 0x206, URZ ;  /* 0x0000020604087890 */ /* 0x000fe2000fffe0ff */
[----:B------:R-:W-:Y:S01]  /*3a10*/  UMOV UR5, 0x40004040 ;  /* 0x4000404000057882 */ /* 0x000fe20000000000 */
[----:B------:R-:W-:Y:S01]  /*3a20*/  UMOV UR31, 0x40004040 ;  /* 0x40004040001f7882 */ /* 0x000fe20000000000 */
[----:B------:R1:W-:Y:S01]  /*3a30*/  UTCHMMA gdesc[UR4], gdesc[UR6], tmem[UR36], tmem[UR62], idesc[UR63], UP2 ;  /* 0x00ff3e06040075ea */ /* 0x0003e20009000024 */
[----:B------:R-:W-:Y:S01]  /*3a40*/  UPLOP3.LUT UP2, UPT, UPT, UPT, UPT, 0x80, 0x8 ;  /* 0x000000000008789c */ /* 0x000fe20003f4f070 */
[----:B------:R2:W-:Y:S01]  /*3a50*/  UTCHMMA gdesc[UR32], gdesc[UR34], tmem[UR36], tmem[UR60], idesc[UR61], UPT ;  /* 0x00ff3c22200075ea */ /* 0x0005e2000b800024 */
[----:B------:R-:W-:Y:S01]  /*3a60*/  UMOV UR29, 0x40004040 ;  /* 0x40004040001d7882 */ /* 0x000fe20000000000 */
[----:B------:R-:W-:Y:S01]  /*3a70*/  UMOV UR27, 0x40004040 ;  /* 0x40004040001b7882 */ /* 0x000fe20000000000 */
        /* <DEDUP_REMOVED lines=12> */
[----:B------:R-:W-:Y:S01]  /*3b40*/  UMOV UR9, 0x40004040 ;  /* 0x4000404000097882 */ /* 0x000fe20000000000 */
[----:B------:R2:W-:Y:S01]  /*3b50*/  UTCHMMA gdesc[UR12], gdesc[UR14], tmem[UR36], tmem[UR50], idesc[UR51], UPT ;  /* 0x00ff320e0c0075ea */ /* 0x0005e2000b800024 */
[----:B------:R2:W-:Y:S01]  /*3b60*/  UTCHMMA gdesc[UR8], gdesc[UR10], tmem[UR36], tmem[UR48], idesc[UR49], UPT ;  /* 0x00ff300a080075ea */ /* 0x0005e2000b800024 */
[----:B------:R2:W-:Y:S01]  /*3b70*/  UTCBAR.MULTICAST [UR40], URZ, UR42 ;  /* 0x000000ff280073e9 */ /* 0x0005e2000800082a */
[----:B-1----:R-:W-:Y:S01]  /*3b80*/  UMOV UR5, UR39 ;  /* 0x0000002700057c82 */ /* 0x002fe20008000000 */
[----:B------:R-:W-:Y:S05]  /*3b90*/  BRA.U UP3, `(.L_x_65) ;  /* 0xfffffffd03007547 */ /* 0x000fea000b83ffff */
.L_x_62:
[----:B------:R-:W-:Y:S01]  /*3ba0*/  UIADD3 UR4, UPT, UPT, UR45, 0x1, URZ ;  /* 0x000000012d047890 */ /* 0x000fe2000fffe0ff */
[C---:B------:R-:W-:Y:S01]  /*3bb0*/  ISETP.NE.AND P0, PT, R10.reuse, 0x2, PT ;  /* 0x000000020a00780c */ /* 0x040fe20003f05270 */
[----:B------:R-:W-:Y:S02]  /*3bc0*/  UIADD3 UR5, UPT, UPT, UR46, 0xb0, URZ ;  /* 0x000000b02e057890 */ /* 0x000fe4000fffe0ff */
[----:B------:R-:W-:Y:S01]  /*3bd0*/  UISETP.NE.AND UP0, UPT, UR4, 0x4, UPT ;  /* 0x000000040400788c */ /* 0x000fe2000bf05270 */
[----:B-12---:R-:W-:Y:S02]  /*3be0*/  SEL R0, RZ, 0x1, P0 ;  /* 0x00000001ff007807 */ /* 0x006fe40000000000 */
[----:B------:R-:W-:Y:S01]  /*3bf0*/  SEL R10, R10, RZ, P0 ;  /* 0x000000ff0a0a7207 */ /* 0x000fe20000000000 */
[----:B------:R-:W-:Y:S01]  /*3c00*/  USEL UR6, URZ, 0x1, UP0 ;  /* 0x00000001ff067887 */ /* 0x000fe20008000000 */
[----:B------:R-:W-:Y:S01]  /*3c10*/  LOP3.LUT R9, R9, R0, RZ, 0x3c, !PT ;  /* 0x0000000009097212 */ /* 0x000fe200078e3cff */
[----:B------:R-:W-:Y:S01]  /*3c20*/  USEL UR45, UR4, URZ, UP0 ;  /* 0x000000ff042d7287 */ /* 0x000fe20008000000 */
[----:B------:R1:W-:Y:S03]  /*3c30*/  UTCBAR [UR5], URZ ;  /* 0x000000ff050073e9 */ /* 0x0003e600080000ff */
[----:B------:R-:W-:Y:S01]  /*3c40*/  LOP3.LUT R11, R11, UR6, RZ, 0x3c, !PT ;  /* 0x000000060b0b7c12 */ /* 0x000fe2000f8e3cff */
[----:B------:R-:W-:Y:S07]  /*3c50*/  @P1 BRA `(.L_x_66) ;  /* 0xfffffff800381947 */ /* 0x000fee000383ffff */
[----:B------:R-:W2:Y:S01]  /*3c60*/  S2UR UR8, SR_CgaCtaId ;  /* 0x00000000000879c3 */ /* 0x000ea20000008800 */
[----:B------:R-:W-:Y:S01]  /*3c70*/  ELECT P0, URZ, PT ;  /* 0x0000000000ff782f */ /* 0x000fe20003800000 */
[----:B------:R-:W-:Y:S01]  /*3c80*/  IMAD.MOV.U32 R0, RZ, RZ, 0x1 ;  /* 0x00000001ff007424 */ /* 0x000fe200078e00ff */
[----:B------:R-:W-:Y:S01]  /*3c90*/  UIADD3 UR41, UPT, UPT, UR41, 0xd0, URZ ;  /* 0x000000d029297890 */ /* 0x000fe2000fffe0ff */
[----:B------:R-:W-:Y:S01]  /*3ca0*/  SHF.L.U32 R2, R11, 0x1f, RZ ;  /* 0x0000001f0b027819 */ /* 0x000fe200000006ff */
[----:B------:R-:W-:-:S03]  /*3cb0*/  UMOV UR4, 0x40 ;  /* 0x0000004000047882 */ /* 0x000fc60000000000 */
[----:B------:R-:W-:Y:S01]  /*3cc0*/  UVIRTCOUNT.DEALLOC.SMPOOL 0x80 ;  /* 0x000000800000784c */ /* 0x000fe20000000000 */
[----:B--2---:R-:W-:Y:S02]  /*3cd0*/  ULEA UR8, UR8, UR4, 0x18 ;  /* 0x0000000408087291 */ /* 0x004fe4000f8ec0ff */
[----:B------:R-:W-:-:S07]  /*3ce0*/  ULEA UR4, UR45, UR41, 0x3 ;  /* 0x000000292d047291 */ /* 0x000fce000f8e18ff */
[----:B------:R2:W-:Y:S02]  /*3cf0*/  @P0 STS.U8 [UR8+0x1c], R0 ;  /* 0x00001c00ff000988 */ /* 0x0005e40008000008 */
[----:B------:R-:W4:Y:S02]  /*3d00*/  SYNCS.PHASECHK.TRANS64.TRYWAIT P0, [UR4], R2 ;  /* 0x00000002ff0075a7 */ /* 0x000f240008001104 */
[----:B--2-4-:R-:W-:Y:S05]  /*3d10*/  @!P0 BRA `(.L_x_67) ;  /* 0x0000005000408947 */ /* 0x014fea0003800000 */
.L_x_158:
[----:B------:R-:W-:-:S04]  /*3d20*/  UIADD3 UR4, UPT, UPT, UR45, 0x1, URZ ;  /* 0x000000012d047890 */ /* 0x000fc8000fffe0ff */
[----:B------:R-:W-:-:S04]  /*3d30*/  UISETP.NE.AND UP0, UPT, UR4, 0x4, UPT ;  /* 0x000000040400788c */ /* 0x000fc8000bf05270 */
[----:B------:R-:W-:Y:S02]  /*3d40*/  USEL UR6, URZ, 0x1, UP0 ;  /* 0x00000001ff067887 */ /* 0x000fe40008000000 */
[----:B------:R-:W-:-:S04]  /*3d50*/  USEL UR4, UR4, URZ, UP0 ;  /* 0x000000ff04047287 */ /* 0x000fc80008000000 */
[----:B-1----:R-:W-:Y:S01]  /*3d60*/  ULEA UR5, UR4, UR41, 0x3 ;  /* 0x0000002904057291 */ /* 0x002fe2000f8e18ff */
[----:B--2---:R-:W-:-:S04]  /*3d70*/  LOP3.LUT R2, R11, UR6, RZ, 0x3c, !PT ;  /* 0x000000060b027c12 */ /* 0x004fc8000f8e3cff */
[----:B------:R-:W-:-:S04]  /*3d80*/  SHF.L.U32 R3, R2, 0x1f, RZ ;  /* 0x0000001f02037819 */ /* 0x000fc800000006ff */
[----:B------:R-:W1:Y:S02]  /*3d90*/  SYNCS.PHASECHK.TRANS64.TRYWAIT P0, [UR5], R3 ;  /* 0x00000003ff0075a7 */ /* 0x000e640008001105 */
[----:B-1----:R-:W-:Y:S05]  /*3da0*/  @!P0 BRA `(.L_x_68) ;  /* 0x0000005000348947 */ /* 0x002fea0003800000 */
.L_x_160:
        /* <DEDUP_REMOVED lines=9> */
.L_x_162:
[----:B------:R-:W-:-:S04]  /*3e40*/  UIADD3 UR4, UPT, UPT, UR4, 0x1, URZ ;  /* 0x0000000104047890 */ /* 0x000fc8000fffe0ff */
[----:B------:R-:W-:-:S04]  /*3e50*/  UISETP.NE.AND UP0, UPT, UR4, 0x4, UPT ;  /* 0x000000040400788c */ /* 0x000fc8000bf05270 */
[----:B------:R-:W-:Y:S02]  /*3e60*/  USEL UR5, URZ, 0x1, UP0 ;  /* 0x00000001ff057887 */ /* 0x000fe40008000000 */
[----:B------:R-:W-:-:S04]  /*3e70*/  USEL UR4, UR4, URZ, UP0 ;  /* 0x000000ff04047287 */ /* 0x000fc80008000000 */
[----:B------:R-:W-:Y:S01]  /*3e80*/  ULEA UR4, UR4, UR41, 0x3 ;  /* 0x0000002904047291 */ /* 0x000fe2000f8e18ff */
[----:B------:R-:W-:-:S04]  /*3e90*/  LOP3.LUT R2, R2, UR5, RZ, 0x3c, !PT ;  /* 0x0000000502027c12 */ /* 0x000fc8000f8e3cff */
[----:B------:R-:W-:-:S04]  /*3ea0*/  SHF.L.U32 R2, R2, 0x1f, RZ ;  /* 0x0000001f02027819 */ /* 0x000fc800000006ff */
[----:B------:R-:W2:Y:S02]  /*3eb0*/  SYNCS.PHASECHK.TRANS64.TRYWAIT P0, [UR4], R2 ;  /* 0x00000002ff0075a7 */ /* 0x000ea40008001104 */
[----:B--2---:R-:W-:Y:S05]  /*3ec0*/  @!P0 BRA `(.L_x_70) ;  /* 0x00000050001c8947 */ /* 0x004fea0003800000 */
.L_x_164:
[----:B------:R-:W-:Y:S01]  /*3ed0*/  NOP ;  /* 0x0000000000007918 */ /* 0x000fe20000000000 */
[----:B-1----:R-:W1:Y:S01]  /*3ee0*/  LDS R0, [UR8+0x14] ;  /* 0x00001408ff007984 */ /* 0x002e620008000800 */
[----:B------:R-:W-:Y:S01]  /*3ef0*/  ULOP3.LUT UR4, UR65, 0xffff, URZ, 0xc0, !UPT ;  /* 0x0000ffff41047892 */ /* 0x000fe2000f8ec0ff */
[----:B------:R-:W-:Y:S01]  /*3f00*/  UMOV UR5, 0xffff ;  /* 0x0000ffff00057882 */ /* 0x000fe20000000000 */
[----:B------:R-:W-:Y:S02]  /*3f10*/  UMOV UR6, 0x1 ;  /* 0x0000000100067882 */ /* 0x000fe40000000000 */
[----:B------:R-:W-:-:S04]  /*3f20*/  USHF.R.U32.HI UR4, URZ, 0x5, UR4 ;  /* 0x00000005ff047899 */ /* 0x000fc80008011604 */
[----:B------:R-:W-:Y:S02]  /*3f30*/  USHF.L.U32 UR5, UR5, UR4, URZ ;  /* 0x0000000405057299 */ /* 0x000fe400080006ff */
[----:B------:R-:W-:-:S04]  /*3f40*/  USHF.L.U32 UR4, UR6, UR4, URZ ;  /* 0x0000000406047299 */ /* 0x000fc800080006ff */
[----:B-1----:R-:W-:-:S04]  /*3f50*/  LOP3.LUT R0, R0, UR5, RZ, 0xc0, !PT ;  /* 0x0000000500007c12 */ /* 0x002fc8000f8ec0ff */
[----:B------:R-:W-:-:S13]  /*3f60*/  ISETP.NE.AND P0, PT, R0, UR5, PT ;  /* 0x0000000500007c0c */ /* 0x000fda000bf05270 */
[----:B------:R-:W-:Y:S05]  /*3f70*/  @P0 BRA `(.L_x_71) ;  /* 0x0000000000580947 */ /* 0x000fea0003800000 */
[----:B------:R-:W1:Y:S02]  /*3f80*/  LDS R0, [UR8+0x18] ;  /* 0x00001808ff007984 */ /* 0x000e640008000800 */
[----:B-1----:R-:W-:-:S04]  /*3f90*/  LOP3.LUT R0, R0, UR4, RZ, 0xc0, !PT ;  /* 0x0000000400007c12 */ /* 0x002fc8000f8ec0ff */
[----:B------:R-:W-:-:S13]  /*3fa0*/  ISETP.NE.AND P0, PT, R0, UR4, PT ;  /* 0x0000000400007c0c */ /* 0x000fda000bf05270 */
[----:B------:R-:W-:Y:S05]  /*3fb0*/  @P0 BRA `(.L_x_72) ;  /* 0x00000000003c0947 */ /* 0x000fea0003800000 */
[----:B------:R-:W1:Y:S01]  /*3fc0*/  S2R R2, SR_LANEID ;  /* 0x0000000000027919 */ /* 0x000e620000000000 */
[----:B------:R-:W-:-:S06]  /*3fd0*/  ULOP3.LUT UR5, URZ, UR5, URZ, 0x33, !UPT ;  /* 0x00000005ff057292 */ /* 0x000fcc000f8e33ff */
[----:B------:R-:W-:-:S04]  /*3fe0*/  IMAD.U32 R0, RZ, RZ, UR5 ;  /* 0x00000005ff007e24 */ /* 0x000fc8000f8e00ff */
[----:B------:R2:W4:Y:S02]  /*3ff0*/  REDUX UR7, R0 ;  /* 0x00000000000773c4 */ /* 0x0005240000000000 */
[----:B------:R1:W-:Y:S01]  /*4000*/  UTCATOMSWS.AND URZ, UR5 ;  /* 0x0000000500ff79e3 */ /* 0x0003e20008000000 */
[----:B--2---:R-:W-:Y:S01]  /*4010*/  LOP3.LUT R0, RZ, UR4, RZ, 0x33, !PT ;  /* 0x00000004ff007c12 */ /* 0x004fe2000f8e33ff */
[----:B------:R-:W-:Y:S02]  /*4020*/  VOTEU.ANY UR4, UPT, PT ;  /* 0x0000000000047886 */ /* 0x000fe400038e0100 */
[----:B------:R-:W-:Y:S02]  /*4030*/  UFLO.U32 UR4, UR4 ;  /* 0x00000004000472bd */ /* 0x000fe400080e0000 */
[----:B------:R-:W2:Y:S04]  /*4040*/  REDUX UR6, R0 ;  /* 0x00000000000673c4 */ /* 0x000ea80000000000 */
[----:B-1----:R-:W-:-:S02]  /*4050*/  ISETP.EQ.U32.AND P0, PT, R2, UR4, PT ;  /* 0x0000000402007c0c */ /* 0x002fc4000bf02070 */
[----:B----4-:R-:W-:-:S11]  /*4060*/  MOV R2, UR7 ;  /* 0x0000000700027c02 */ /* 0x010fd60008000f00 */
[----:B------:R1:W-:Y:S01]  /*4070*/  @P0 ATOMS.AND RZ, [UR8+0x14], R2 ;  /* 0x00001402ffff098c */ /* 0x0003e2000a800008 */
[----:B--2---:R-:W-:-:S05]  /*4080*/  IMAD.U32 R0, RZ, RZ, UR6 ;  /* 0x00000006ff007e24 */ /* 0x004fca000f8e00ff */
[----:B------:R1:W-:Y:S01]  /*4090*/  @P0 ATOMS.AND RZ, [UR8+0x18], R0 ;  /* 0x00001800ffff098c */ /* 0x0003e2000a800008 */
[----:B------:R-:W-:Y:S05]  /*40a0*/  BRA `(.L_x_73) ;  /* 0x0000000000147947 */ /* 0x000fea0003800000 */
.L_x_72:
[----:B------:R-:W-:Y:S02]  /*40b0*/  MOV R2, 0x40d0 ;  /* 0x000040d000027802 */ /* 0x000fe40000000f00 */
[----:B---3-5:R-:W-:Y:S05]  /*40c0*/  CALL.REL.NOINC `($__internal_0_$__cuda_sm10x_tcgen05_guardrail_trap_col_being_dealloced_not_returned_by_alloc) ;  /* 0x0000005400047944 */ /* 0x028fea0003c00000 */
[----:B------:R-:W-:Y:S05]  /*40d0*/  BRA `(.L_x_73) ;  /* 0x0000000000087947 */ /* 0x000fea0003800000 */
.L_x_71:
[----:B------:R-:W-:Y:S02]  /*40e0*/  MOV R2, 0x4100 ;  /* 0x0000410000027802 */ /* 0x000fe40000000f00 */
[----:B---3-5:R-:W-:Y:S05]  /*40f0*/  CALL.REL.NOINC `($__internal_2_$__cuda_sm10x_tcgen05_guardrail_trap_unallocated_columns_being_dealloced) ;  /* 0x0000005400107944 */ /* 0x028fea0003c00000 */
.L_x_73:
[----:B------:R-:W-:Y:S01]  /*4100*/  NOP ;  /* 0x0000000000007918 */ /* 0x000fe20000000000 */
[----:B------:R-:W-:Y:S05]  /*4110*/  EXIT ;  /* 0x000000000000794d */ /* 0x000fea0003800000 */
.L_x_55:
[----:B------:R-:W-:-:S09]  /*4120*/  UISETP.NE.OR UP0, UPT, UR18, 0x3, !UP3 ;  /* 0x000000031200788c */ /* 0x000fd2000df05670 */
[----:B------:R-:W-:Y:S05]  /*4130*/  BRA.U UP0, `(.L_x_74) ;  /* 0x0000001100807547 */ /* 0x000fea000b800000 */
[----:B------:R-:W2:Y:S01]  /*4140*/  LDCU.64 UR4, c[0x0][0x888] ;  /* 0x00011100ff0477ac */ /* 0x000ea20008000a00 */
[----:B------:R-:W3:Y:S01]  /*4150*/  LDC.64 R12, c[0x0][0x348] ;  /* 0x0000d200ff0c7b82 */ /* 0x000ee20000000a00 */
[----:B------:R-:W-:Y:S02]  /*4160*/  HFMA2 R9, -RZ, RZ, 0, 0 ;  /* 0x00000000ff097431 */ /* 0x000fe400000001ff */
[----:B------:R-:W-:Y:S01]  /*4170*/  IMAD.MOV.U32 R11, RZ, RZ, 0x1 ;  /* 0x00000001ff0b7424 */ /* 0x000fe200078e00ff */
[----:B------:R-:W4:Y:S01]  /*4180*/  LDCU UR38, c[0x0][0x370] ;  /* 0x00006e00ff2677ac */ /* 0x000f220008000800 */
[----:B------:R-:W-:Y:S01]  /*4190*/  IMAD.MOV.U32 R10, RZ, RZ, RZ ;  /* 0x000000ffff0a7224 */ /* 0x000fe200078e00ff */
[----:B------:R-:W-:Y:S01]  /*41a0*/  MOV R3, 0x1000 ;  /* 0x0000100000037802 */ /* 0x000fe20000000f00 */
[----:B------:R-:W4:Y:S01]  /*41b0*/  LDCU.128 UR48, c[0x0][0xb10] ;  /* 0x00016200ff3077ac */ /* 0x000f220008000c00 */
[----:B------:R-:W1:Y:S01]  /*41c0*/  LDCU UR37, c[0x0][0x374] ;  /* 0x00006e80ff2577ac */ /* 0x000e620008000800 */
[----:B------:R-:W1:Y:S01]  /*41d0*/  LDCU.64 UR30, c[0x0][0x890] ;  /* 0x00011200ff1e77ac */ /* 0x000e620008000a00 */
[----:B------:R-:W1:Y:S01]  /*41e0*/  LDCU UR15, c[0x0][0xb0c] ;  /* 0x00016180ff0f77ac */ /* 0x000e620008000800 */
[----:B--2---:R-:W-:Y:S01]  /*41f0*/  UISETP.NE.U32.AND UP0, UPT, UR4, URZ, UPT ;  /* 0x000000ff0400728c */ /* 0x004fe2000bf05070 */
[----:B------:R-:W2:Y:S01]  /*4200*/  LDCU UR44, c[0x0][0xb20] ;  /* 0x00016400ff2c77ac */ /* 0x000ea20008000800 */
[----:B------:R-:W2:Y:S01]  /*4210*/  LDCU UR4, c[0x0][0xb30] ;  /* 0x00016600ff0477ac */ /* 0x000ea20008000800 */
[----:B------:R-:W-:Y:S01]  /*4220*/  UMOV UR21, 0x400 ;  /* 0x0000040000157882 */ /* 0x000fe20000000000 */
[----:B----4-:R-:W-:-:S02]  /*4230*/  UIMAD.WIDE.U32 UR6, UR38, UR48, URZ ;  /* 0x00000030260672a5 */ /* 0x010fc4000f8e00ff */
[----:B-1----:R-:W-:Y:S02]  /*4240*/  UIMAD.WIDE.U32 UR8, UR37, UR51, URZ ;  /* 0x00000033250872a5 */ /* 0x002fe4000f8e00ff */
[----:B------:R-:W-:Y:S02]  /*4250*/  ULEA UR21, UR47, UR21, 0x18 ;  /* 0x000000152f157291 */ /* 0x000fe4000f8ec0ff */
[----:B------:R-:W-:Y:S02]  /*4260*/  USEL UR39, URZ, 0x1, UP6 ;  /* 0x00000001ff277887 */ /* 0x000fe4000b000000 */
[----:B------:R-:W-:Y:S02]  /*4270*/  UISETP.NE.U32.AND UP6, UPT, UR30, URZ, UPT ;  /* 0x000000ff1e00728c */ /* 0x000fe4000bfc5070 */
[----:B------:R-:W-:Y:S02]  /*4280*/  UIADD3 UR40, UPT, UPT, UR21, 0x58, URZ ;  /* 0x0000005815287890 */ /* 0x000fe4000fffe0ff */
[----:B------:R-:W-:-:S02]  /*4290*/  UISETP.NE.AND.EX UP5, UPT, UR5, URZ, UPT, UP0 ;  /* 0x000000ff0500728c */ /* 0x000fc4000bfa5300 */
[----:B------:R-:W-:Y:S01]  /*42a0*/  UISETP.NE.AND UP0, UPT, UR42, 0x1, UPT ;  /* 0x000000012a00788c */ /* 0x000fe2000bf05270 */
[----:B------:R-:W-:Y:S01]  /*42b0*/  UMOV UR6, UR7 ;  /* 0x0000000700067c82 */ /* 0x000fe20008000000 */
[----:B------:R-:W-:Y:S01]  /*42c0*/  UMOV UR41, UR9 ;  /* 0x0000000900297c82 */ /* 0x000fe20008000000 */
[----:B------:R-:W-:Y:S02]  /*42d0*/  UISETP.NE.AND UP0, UPT, UR15, 0x1, UPT ;  /* 0x000000010f00788c */ /* 0x000fe4000bf05270 */
[----:B------:R-:W-:Y:S02]  /*42e0*/  UPLOP3.LUT UP4, UPT, UPT, UPT, UPT, 0x40, 0x4 ;  /* 0x000000000004789c */ /* 0x000fe40003f8e870 */
[----:B------:R-:W-:Y:S01]  /*42f0*/  UISETP.GE.AND UP2, UPT, UR42, 0x1, UPT ;  /* 0x000000012a00788c */ /* 0x000fe2000bf46270 */
[----:B------:R-:W1:Y:S01]  /*4300*/  LDCU.64 UR22, c[0x0][0xb28] ;  /* 0x00016500ff1677ac */ /* 0x000e620008000a00 */
[----:B------:R-:W-:Y:S02]  /*4310*/  UISETP.NE.AND.EX UP6, UPT, UR31, URZ, UPT, UP6 ;  /* 0x000000ff1f00728c */ /* 0x000fe4000bfc5360 */
[----:B------:R-:W-:-:S02]  /*4320*/  UIADD3 UR33, UPT, UPT, UR21, 0x40, URZ ;  /* 0x0000004015217890 */ /* 0x000fc4000fffe0ff */
[----:B------:R-:W-:Y:S02]  /*4330*/  UIADD3 UR25, UPT, UPT, UR21, 0x48, URZ ;  /* 0x0000004815197890 */ /* 0x000fe4000fffe0ff */
[----:B------:R-:W-:Y:S02]  /*4340*/  UIADD3 UR17, UPT, UPT, UR21, 0x50, URZ ;  /* 0x0000005015117890 */ /* 0x000fe4000fffe0ff */
[----:B------:R-:W-:Y:S02]  /*4350*/  UPRMT UR40, UR47, 0x654, UR40 ;  /* 0x000006542f287896 */ /* 0x000fe40008000028 */
[----:B------:R-:W-:Y:S02]  /*4360*/  USHF.R.U32.HI UR43, URZ, UR49, UR6 ;  /* 0x00000031ff2b7299 */ /* 0x000fe40008011606 */
[----:B--2---:R-:W-:Y:S02]  /*4370*/  USHF.R.U32.HI UR41, URZ, UR44, UR41 ;  /* 0x0000002cff297299 */ /* 0x004fe40008011629 */
[----:B------:R-:W-:-:S02]  /*4380*/  UISETP.NE.AND UP0, UPT, UR50, 0x1, UPT ;  /* 0x000000013200788c */ /* 0x000fc4000bf05270 */
[----:B---3--:R-:W-:-:S11]  /*4390*/  UISETP.NE.AND UP3, UPT, UR4, 0x1, UPT ;  /* 0x000000010400788c */ /* 0x008fd6000bf65270 */
.L_x_85:
[C---:B------:R-:W-:Y:S02]  /*43a0*/  LEA R8, R10.reuse, UR21, 0x3 ;  /* 0x000000150a087c11 */ /* 0x040fe4000f8e18ff */
[----:B------:R-:W-:Y:S02]  /*43b0*/  SHF.L.U32 R0, R9, 0x1f, RZ ;  /* 0x0000001f09007819 */ /* 0x000fe400000006ff */
[----:B------:R-:W-:Y:S02]  /*43c0*/  LEA R4, R10, UR21, 0x4 ;  /* 0x000000150a047c11 */ /* 0x000fe4000f8e20ff */
[----:B--2---:R-:W2:Y:S02]  /*43d0*/  SYNCS.PHASECHK.TRANS64.TRYWAIT P0, [R8+URZ+0x90], R0 ;  /* 0x00009000080075a7 */ /* 0x004ea400080011ff */
[----:B--2---:R-:W-:Y:S05]  /*43e0*/  @!P0 BRA `(.L_x_75) ;  /* 0x0000004800ec8947 */ /* 0x004fea0003800000 */
.L_x_165:
[----:B------:R-:W3:Y:S01]  /*43f0*/  LDS.128 R4, [R4+0x120] ;  /* 0x0001200004047984 */ /* 0x000ee20000000c00 */
[----:B------:R-:W-:Y:S01]  /*4400*/  UISETP.GE.AND UP0, UPT, UR42, 0x1, UPT ;  /* 0x000000012a00788c */ /* 0x000fe2000bf06270 */
[----:B------:R-:W-:Y:S01]  /*4410*/  @!PT LDS RZ, [RZ] ;  /* 0x00000000fffff984 */ /* 0x000fe20000000800 */
[----:B------:R-:W-:Y:S01]  /*4420*/  @!PT LDS RZ, [RZ] ;  /* 0x00000000fffff984 */ /* 0x000fe20000000800 */
[----:B------:R-:W-:Y:S01]  /*4430*/  @!PT LDS RZ, [RZ] ;  /* 0x00000000fffff984 */ /* 0x000fe20000000800 */
[----:B------:R-:W-:Y:S01]  /*4440*/  @!PT LDS RZ, [RZ] ;  /* 0x00000000fffff984 */ /* 0x000fe20000000800 */
[----:B------:R4:W-:Y:S06]  /*4450*/  MEMBAR.ALL.CTA ;  /* 0x0000000000007992 */ /* 0x0009ec0000008000 */
[----:B----4-:R-:W4:Y:S01]  /*4460*/  FENCE.VIEW.ASYNC.S ;  /* 0x00000000000073c6 */ /* 0x010f220000000000 */
[----:B---3--:R-:W-:Y:S11]  /*4470*/  LOP3.LUT P0, RZ, R6, 0x1, RZ, 0xc0, !PT ;  /* 0x0000000106ff7812 */ /* 0x008ff6000780c0ff */
[----:B------:R-:W-:Y:S02]  /*4480*/  @!UPT UIADD3 URZ, UPT, UPT, URZ, URZ, URZ ;  /* 0x000000fffffff290 */ /* 0x000fe4000fffe0ff */
[----:B----4-:R-:W-:Y:S01]  /*4490*/  VOTEU.ANY UP2, P0 ;  /* 0x0000000000ff7886 */ /* 0x010fe20000040100 */
[----:B------:R-:W-:Y:S11]  /*44a0*/  PLOP3.LUT P0, PT, PT, PT, UP2, 0x80, 0x8 ;  /* 0x000000000008781c */ /* 0x000ff60003f0f028 */
[----:B------:R-:W-:Y:S02]  /*44b0*/  @!UPT UIADD3 URZ, UPT, UPT, URZ, URZ, URZ ;  /* 0x000000fffffff290 */ /* 0x000fe4000fffe0ff */
[----:B--2---:R-:W-:Y:S02]  /*44c0*/  @P0 SHF.R.U32.HI R0, RZ, 0x10, R5 ;  /* 0x00000010ff000819 */ /* 0x004fe40000011605 */
[----:B------:R-:W-:Y:S02]  /*44d0*/  @P0 MOV R2, R4 ;  /* 0x0000000400020202 */ /* 0x000fe40000000f00 */
[----:B------:R-:W-:Y:S01]  /*44e0*/  @P0 R2UR UR4, R0 ;  /* 0x00000000000402ca */ /* 0x000fe200000e0000 */
[----:B------:R-:W-:Y:S01]  /*44f0*/  VIADD R0, R8, 0xa0 ;  /* 0x000000a008007836 */ /* 0x000fe20000000000 */
[----:B------:R-:W-:Y:S02]  /*4500*/  @P0 LOP3.LUT R4, R5, 0xffff, RZ, 0xc0, !PT ;  /* 0x0000ffff05040812 */ /* 0x000fe400078ec0ff */
[----:B------:R-:W-:Y:S02]  /*4510*/  @P0 R2UR UR6, R2 ;  /* 0x00000000020602ca */ /* 0x000fe400000e0000 */
[----:B------:R-:W-:Y:S02]  /*4520*/  PRMT R0, RZ, 0x654, R0 ;  /* 0x00000654ff007816 */ /* 0x000fe40000000000 */
[----:B------:R-:W-:Y:S02]  /*4530*/  @P0 R2UR UR5, R4 ;  /* 0x00000000040502ca */ /* 0x000fe400000e0000 */
[----:B------:R2:W-:Y:S03]  /*4540*/  SYNCS.ARRIVE.TRANS64.RED.A1T0 RZ, [R0+URZ], RZ ;  /* 0x000000ff00ff79a7 */ /* 0x0005e600081004ff */
[----:B------:R-:W-:Y:S04]  /*4550*/  @UP2 UMOV UR29, UR4 ;  /* 0x00000004001d2c82 */ /* 0x000fe80008000000 */
[----:B------:R-:W-:Y:S04]  /*4560*/  @UP2 UMOV UR14, UR6 ;  /* 0x00000006000e2c82 */ /* 0x000fe80008000000 */
[----:B------:R-:W-:Y:S01]  /*4570*/  @UP2 UMOV UR13, UR5 ;  /* 0x00000005000d2c82 */ /* 0x000fe20008000000 */
[----:B------:R-:W-:Y:S05]  /*4580*/  BRA.U !UP0, `(.L_x_76) ;  /* 0x0000000108c07547 */ /* 0x000fea000b800000 */
[----:B------:R-:W-:Y:S02]  /*4590*/  UIMAD.WIDE.U32 UR18, UR13, UR51, URZ ;  /* 0x000000330d1272a5 */ /* 0x000fe4000f8e00ff */
[----:B------:R-:W-:Y:S02]  /*45a0*/  UP2UR UR16, UPR, URZ, 0x4 ;  /* 0x00000004ff107883 */ /* 0x000fe40008000000 */
[----:B------:R-:W-:Y:S02]  /*45b0*/  UISETP.NE.AND UP2, UPT, UR50, 0x1, UPT ;  /* 0x000000013200788c */ /* 0x000fe4000bf45270 */
[----:B------:R-:W-:Y:S02]  /*45c0*/  UIMAD.WIDE.U32 UR26, UR14, UR48, URZ ;  /* 0x000000300e1a72a5 */ /* 0x000fe4000f8e00ff */
[----:B------:R-:W-:Y:S02]  /*45d0*/  USEL UR4, UR37, UR41, !UP2 ;  /* 0x0000002925047287 */ /* 0x000fe4000d000000 */
[----:B------:R-:W-:Y:S02]  /*45e0*/  UISETP.NE.AND UP0, UPT, UR15, 0x1, UPT ;  /* 0x000000010f00788c */ /* 0x000fe4000bf05270 */
[----:B------:R-:W-:Y:S02]  /*45f0*/  UP2UR UR20, UPR, URZ, 0x2 ;  /* 0x00000002ff147883 */ /* 0x000fe40008000000 */
[----:B------:R-:W-:Y:S02]  /*4600*/  UISETP.NE.AND UP1, UPT, UR42, 0x1, UPT ;  /* 0x000000012a00788c */ /* 0x000fe4000bf25270 */
[----:B-1----:R-:W-:Y:S02]  /*4610*/  UIMAD.WIDE.U32 UR8, UR4, UR22, URZ ;  /* 0x00000016040872a5 */ /* 0x002fe4000f8e00ff */
[----:B------:R-:W-:Y:S01]  /*4620*/  USEL UR7, UR38, UR43, !UP0 ;  /* 0x0000002b26077287 */ /* 0x000fe2000c000000 */
[----:B------:R-:W-:Y:S02]  /*4630*/  UMOV UR5, UR19 ;  /* 0x0000001300057c82 */ /* 0x000fe40008000000 */
[----:B------:R-:W-:Y:S02]  /*4640*/  USHF.R.U32.HI UR6, URZ, UR44, UR5 ;  /* 0x0000002cff067299 */ /* 0x000fe40008011605 */
[----:B------:R-:W-:Y:S02]  /*4650*/  UIMAD.WIDE.U32 UR10, UR7, UR22, URZ ;  /* 0x00000016070a72a5 */ /* 0x000fe4000f8e00ff */
[----:B------:R-:W-:Y:S02]  /*4660*/  USEL UR6, UR13, UR6, !UP2 ;  /* 0x000000060d067287 */ /* 0x000fe4000d000000 */
[----:B------:R-:W-:Y:S01]  /*4670*/  UISETP.NE.AND UP2, UPT, UR16, URZ, UPT ;  /* 0x000000ff1000728c */ /* 0x000fe2000bf45270 */
[----:B------:R-:W-:Y:S02]  /*4680*/  UMOV UR5, UR27 ;  /* 0x0000001b00057c82 */ /* 0x000fe40008000000 */
[----:B------:R-:W-:Y:S03]  /*4690*/  USHF.R.U32.HI UR12, URZ, UR49, UR5 ;  /* 0x00000031ff0c7299 */ /* 0x000fe60008011605 */
[----:B------:R-:W-:Y:S02]  /*46a0*/  UMOV UR5, UR9 ;  /* 0x0000000900057c82 */ /* 0x000fe40008000000 */
[----:B------:R-:W-:Y:S03]  /*46b0*/  @UP1 USHF.R.U32.HI UR4, URZ, UR23, UR5 ;  /* 0x00000017ff041299 */ /* 0x000fe60008011605 */
[----:B------:R-:W-:Y:S01]  /*46c0*/  UMOV UR5, UR11 ;  /* 0x0000000b00057c82 */ /* 0x000fe20008000000 */
[----:B------:R-:W-:Y:S02]  /*46d0*/  UIMAD UR4, UR42, UR4, URZ ;  /* 0x000000042a0472a4 */ /* 0x000fe4000f8e02ff */
[----:B------:R-:W-:Y:S02]  /*46e0*/  @UP1 USHF.R.U32.HI UR7, URZ, UR23, UR5 ;  /* 0x00000017ff071299 */ /* 0x000fe40008011605 */
[----:B------:R-:W-:Y:S02]  /*46f0*/  USEL UR5, UR14, UR12, !UP0 ;  /* 0x0000000c0e057287 */ /* 0x000fe4000c000000 */
[----:B------:R-:W-:Y:S02]  /*4700*/  UIMAD.WIDE.U32 UR10, UR6, UR22, URZ ;  /* 0x00000016060a72a5 */ /* 0x000fe4000f8e00ff */
[----:B------:R-:W-:Y:S02]  /*4710*/  UIMAD UR8, UR42, UR7, URZ ;  /* 0x000000072a0872a4 */ /* 0x000fe4000f8e02ff */
[----:B------:R-:W-:Y:S03]  /*4720*/  UISETP.GE.AND UP0, UPT, UR6, UR4, UPT ;  /* 0x000000040600728c */ /* 0x000fe6000bf06270 */
[----:B------:R-:W-:Y:S01]  /*4730*/  UMOV UR4, UR11 ;  /* 0x0000000b00047c82 */ /* 0x000fe20008000000 */
[----:B------:R-:W-:Y:S02]  /*4740*/  UISETP.GE.OR UP0, UPT, UR5, UR8, UP0 ;  /* 0x000000080500728c */ /* 0x000fe40008706670 */
[----:B------:R-:W-:Y:S02]  /*4750*/  USHF.R.U32.HI UR4, URZ, UR23, UR4 ;  /* 0x00000017ff047299 */ /* 0x000fe40008011604 */
[----:B------:R-:W-:Y:S02]  /*4760*/  UIMAD.WIDE.U32 UR8, UR5, UR22, URZ ;  /* 0x00000016050872a5 */ /* 0x000fe4000f8e00ff */
[----:B------:R-:W-:Y:S04]  /*4770*/  USEL UR10, UR6, UR4, !UP1 ;  /* 0x00000004060a7287 */ /* 0x000fe8000c800000 */
[----:B------:R-:W-:Y:S01]  /*4780*/  UIADD3 UR11, UPT, UPT, -UR10, URZ, URZ ;  /* 0x000000ff0a0b7290 */ /* 0x000fe2000fffe1ff */
[----:B------:R-:W-:Y:S02]  /*4790*/  @!UP0 UMOV UR4, UR9 ;  /* 0x0000000900048c82 */ /* 0x000fe40008000000 */
[----:B------:R-:W-:Y:S02]  /*47a0*/  @!UP0 USHF.R.U32.HI UR4, URZ, UR23, UR4 ;  /* 0x00000017ff048299 */ /* 0x000fe40008011604 */
[----:B------:R-:W-:Y:S02]  /*47b0*/  UIMAD UR8, UR42, UR11, UR6 ;  /* 0x0000000b2a0872a4 */ /* 0x000fe4000f8e0206 */
[----:B------:R-:W-:Y:S02]  /*47c0*/  @!UP0 USEL UR4, UR5, UR4, !UP1 ;  /* 0x0000000405048287 */ /* 0x000fe4000c800000 */
[----:B------:R-:W-:Y:S02]  /*47d0*/  UISETP.NE.AND UP1, UPT, UR20, URZ, UPT ;  /* 0x000000ff1400728c */ /* 0x000fe4000bf25270 */
[----:B------:R-:W-:Y:S02]  /*47e0*/  @!UP0 UIMAD UR8, UR7, UR8, UR4 ;  /* 0x00000008070882a4 */ /* 0x000fe4000f8e0204 */
[----:B------:R-:W-:Y:S02]  /*47f0*/  @!UP0 UIADD3 UR9, UPT, UPT, UR10, -UR4, URZ ;  /* 0x800000040a098290 */ /* 0x000fe4000fffe0ff */
[----:B------:R-:W-:Y:S02]  /*4800*/  UIADD3 UR4, UPT, UPT, -UR5, URZ, URZ ;  /* 0x000000ff05047290 */ /* 0x000fe4000fffe1ff */
[----:B------:R-:W-:Y:S02]  /*4810*/  UIADD3 UR7, UPT, UPT, -UR6, URZ, URZ ;  /* 0x000000ff06077290 */ /* 0x000fe4000fffe1ff */
[----:B------:R-:W-:Y:S02]  /*4820*/  @!UP0 UIMAD UR6, UR9, UR42, UR5 ;  /* 0x0000002a090682a4 */ /* 0x000fe4000f8e0205 */
[----:B------:R-:W-:Y:S02]  /*4830*/  UIMAD UR14, UR15, UR4, UR14 ;  /* 0x000000040f0e72a4 */ /* 0x000fe4000f8e020e */
[----:B------:R-:W-:Y:S01]  /*4840*/  UIMAD UR13, UR50, UR7, UR13 ;  /* 0x00000007320d72a4 */ /* 0x000fe2000f8e020d */
[----:B------:R-:W-:Y:S02]  /*4850*/  @!UP0 UMOV UR5, UR8 ;  /* 0x0000000800058c82 */ /* 0x000fe40008000000 */
[----:B------:R-:W-:Y:S02]  /*4860*/  UIMAD UR14, UR5, UR15, UR14 ;  /* 0x0000000f050e72a4 */ /* 0x000fe4000f8e020e */
[----:B------:R-:W-:Y:S11]  /*4870*/  UIMAD UR13, UR6, UR50, UR13 ;  /* 0x00000032060d72a4 */ /* 0x000ff6000f8e020d */
[----:B------:R-:W-:Y:S01]  /*4880*/  @!UPT UIADD3 URZ, UPT, UPT, URZ, URZ, URZ ;  /* 0x000000fffffff290 */ /* 0x000fe2000fffe0ff */
.L_x_76:
[----:B------:R-:W3:Y:S01]  /*4890*/  @!UP3 LDCU.128 UR8, c[0x0][0xb10] ;  /* 0x00016200ff08b7ac */ /* 0x000ee20008000c00 */
[----:B------:R-:W-:Y:S02]  /*48a0*/  ISETP.NE.U32.AND P0, PT, RZ, UR30, PT ;  /* 0x0000001eff007c0c */ /* 0x000fe4000bf05070 */
[----:B------:R-:W-:Y:S02]  /*48b0*/  SHF.L.U32 R4, R11, 0x1f, RZ ;  /* 0x0000001f0b047819 */ /* 0x000fe400000006ff */
[----:B------:R-:W-:Y:S01]  /*48c0*/  ISETP.NE.AND.EX P0, PT, RZ, UR31, PT, P0 ;  /* 0x0000001fff007c0c */ /* 0x000fe2000bf05300 */
[----:B------:R-:W4:Y:S01]  /*48d0*/  @!UP3 LDCU UR5, c[0x0][0xb0c] ;  /* 0x00016180ff05b7ac */ /* 0x000f220008000800 */
[----:B------:R-:W-:Y:S02]  /*48e0*/  USHF.L.U32 UR35, UR24, 0x6, URZ ;  /* 0x0000000618237899 */ /* 0x000fe400080006ff */
[----:B------:R-:W-:Y:S02]  /*48f0*/  USHF.L.U32 UR34, UR28, 0x7, URZ ;  /* 0x000000071c227899 */ /* 0x000fe400080006ff */
[----:B---3--:R-:W-:Y:S07]  /*4900*/  UIMAD.WIDE.U32 UR6, UR14, UR8, URZ ;  /* 0x000000080e0672a5 */ /* 0x008fee000f8e00ff */
[----:B------:R-:W-:Y:S01]  /*4910*/  @!UP3 UMOV UR4, UR7 ;  /* 0x000000070004bc82 */ /* 0x000fe20008000000 */
[----:B----4-:R-:W-:Y:S02]  /*4920*/  @!UP3 UISETP.NE.AND UP0, UPT, UR5, 0x1, UPT ;  /* 0x000000010500b88c */ /* 0x010fe4000bf05270 */
[----:B------:R-:W-:Y:S02]  /*4930*/  @!UP3 USHF.R.U32.HI UR4, URZ, UR9, UR4 ;  /* 0x00000009ff04b299 */ /* 0x000fe40008011604 */
[----:B------:R-:W-:Y:S02]  /*4940*/  UIMAD.WIDE.U32 UR6, UR13, UR11, URZ ;  /* 0x0000000b0d0672a5 */ /* 0x000fe4000f8e00ff */
[----:B------:R-:W-:Y:S02]  /*4950*/  @!UP3 USEL UR8, UR14, UR4, !UP0 ;  /* 0x000000040e08b287 */ /* 0x000fe4000c000000 */
[----:B------:R-:W-:Y:S03]  /*4960*/  @!UP3 UISETP.NE.AND UP0, UPT, UR10, 0x1, UPT ;  /* 0x000000010a00b88c */ /* 0x000fe6000bf05270 */
[----:B------:R-:W-:Y:S02]  /*4970*/  @!UP3 UMOV UR6, UR7 ;  /* 0x000000070006bc82 */ /* 0x000fe40008000000 */
[----:B------:R-:W3:Y:S02]  /*4980*/  @!UP3 LDCU UR4, c[0x0][0xb20] ;  /* 0x00016400ff04b7ac */ /* 0x000ee40008000800 */
[----:B---3--:R-:W-:Y:S04]  /*4990*/  @!UP3 USHF.R.U32.HI UR6, URZ, UR4, UR6 ;  /* 0x00000004ff06b299 */ /* 0x008fe80008011606 */
[----:B------:R-:W-:Y:S04]  /*49a0*/  @!UP3 USEL UR6, UR13, UR6, !UP0 ;  /* 0x000000060d06b287 */ /* 0x000fe8000c000000 */
[----:B------:R-:W-:Y:S02]  /*49b0*/  @!UP3 UIADD3 UR4, UPT, UPT, -UR8, UR6, URZ ;  /* 0x000000060804b290 */ /* 0x000fe4000fffe1ff */
[----:B------:R-:W-:Y:S02]  /*49c0*/  @!UP3 UIADD3 UR6, UPT, UPT, UR8, -UR6, URZ ;  /* 0x800000060806b290 */ /* 0x000fe4000fffe0ff */
[----:B------:R-:W-:Y:S02]  /*49d0*/  @!UP3 UIMAD UR14, UR4, UR5, UR14 ;  /* 0x00000005040eb2a4 */ /* 0x000fe4000f8e020e */
[----:B------:R-:W-:Y:S01]  /*49e0*/  @!UP3 UIMAD UR13, UR6, UR10, UR13 ;  /* 0x0000000a060db2a4 */ /* 0x000fe2000f8e020d */
[----:B------:R-:W-:Y:S11]  /*49f0*/  BRA.U UP4, `(.L_x_77) ;  /* 0x0000000104107547 */ /* 0x000ff6000b800000 */
[----:B------:R-:W-:Y:S04]  /*4a00*/  MOV R2, UR39 ;  /* 0x0000002700027c02 */ /* 0x000fe80008000f00 */
[----:B------:R-:W-:Y:S04]  /*4a10*/  SHF.L.U32 R2, R2, 0x1f, RZ ;  /* 0x0000001f02027819 */ /* 0x000fe800000006ff */
[----:B------:R-:W3:Y:S02]  /*4a20*/  SYNCS.PHASECHK.TRANS64.TRYWAIT P1, [UR21+0x88], R2 ;  /* 0x00008802ff0075a7 */ /* 0x000ee40008021115 */
[----:B---3--:R-:W-:Y:S05]  /*4a30*/  @!P1 BRA `(.L_x_78) ;  /* 0x00000044006c9947 */ /* 0x008fea0003800000 */
.L_x_77:
[----:B------:R-:W-:Y:S05]  /*4a40*/  BRA.U !UP6, `(.L_x_79) ;  /* 0x000000010e387547 */ /* 0x000fea000b800000 */
[----:B------:R-:W-:Y:S01]  /*4a50*/  UPLOP3.LUT UP1, UPT, UPT, UPT, UP5, 0x80, 0x8 ;  /* 0x000000000008789c */ /* 0x000fe20003f2f050 */
[----:B--2---:R-:W-:Y:S01]  /*4a60*/  HFMA2 R0, -RZ, RZ, 0, 5.9604644775390625e-08 ;  /* 0x00000001ff007431 */ /* 0x004fe200000001ff */
[----:B------:R-:W2:Y:S01]  /*4a70*/  LDCU.64 UR8, c[0x0][0x358] ;  /* 0x00006b00ff0877ac */ /* 0x000ea20008000a00 */
[----:B------:R-:W-:Y:S03]  /*4a80*/  IMAD.MOV.U32 R45, RZ, RZ, 0x1 ;  /* 0x00000001ff2d7424 */ /* 0x000fe600078e00ff */
[----:B------:R-:W-:Y:S05]  /*4a90*/  PLOP3.LUT P1, PT, PT, PT, UP1, 0x80, 0x8 ;  /* 0x000000000008781c */ /* 0x000fea0003f2f018 */
[----:B------:R-:W3:Y:S01]  /*4aa0*/  @UP1 LDCU.64 UR4, c[0x0][0x888] ;  /* 0x00011100ff0417ac */ /* 0x000ee20008000a00 */
[----:B------:R-:W-:Y:S07]  /*4ab0*/  @UP1 UIMAD UR6, UR36, UR30, URZ ;  /* 0x0000001e240612a4 */ /* 0x000fee000f8e02ff */
[----:B------:R-:W-:Y:S01]  /*4ac0*/  @!P1 PRMT R45, R0, 0x7610, R45 ;  /* 0x00007610002d9816 */ /* 0x000fe2000000002d */
[----:B---3--:R-:W-:Y:S06]  /*4ad0*/  @UP1 UIMAD.WIDE UR4, UR6, 0x4, UR4 ;  /* 0x00000004060418a5 */ /* 0x008fec000f8e0204 */
[----:B------:R-:W-:Y:S01]  /*4ae0*/  IMAD.U32 R6, RZ, RZ, UR4 ;  /* 0x00000004ff067e24 */ /* 0x000fe2000f8e00ff */
[----:B------:R-:W-:Y:S04]  /*4af0*/  MOV R7, UR5 ;  /* 0x0000000500077c02 */ /* 0x000fe80008000f00 */
[----:B------:R-:W3:Y:S01]  /*4b00*/  @!UP1 LDCU UR4, c[0x0][0x880] ;  /* 0x00011000ff0497ac */ /* 0x000ee20008000800 */
[----:B--2--5:R4:W5:Y:S02]  /*4b10*/  @P1 LDG.E R27, desc[UR8][R6.64] ;  /* 0x00000008061b1981 */ /* 0x024964000c1e1900 */
[----:B---34-:R-:W-:Y:S07]  /*4b20*/  @!P1 IMAD.U32 R27, RZ, RZ, UR4 ;  /* 0x00000004ff1b9e24 */ /* 0x018fee000f8e00ff */
.L_x_79:
[----:B-----5:R-:W-:Y:S01]  /*4b30*/  @!P0 FSETP.EQ.AND P2, PT, R27, RZ, PT ;  /* 0x000000ff1b00820b */ /* 0x020fe20003f42000 */
[----:B------:R-:W-:Y:S01]  /*4b40*/  @!UPT UIADD3 URZ, UPT, UPT, URZ, URZ, URZ ;  /* 0x000000fffffff290 */ /* 0x000fe2000fffe0ff */
[----:B------:R-:W-:Y:S11]  /*4b50*/  @!P0 BRA `(.L_x_80) ;  /* 0x0000000000148947 */ /* 0x000ff60003800000 */
[----:B------:R-:W-:Y:S02]  /*4b60*/  LOP3.LUT P0, RZ, R45, 0xff, RZ, 0xc0, !PT ;  /* 0x000000ff2dff7812 */ /* 0x000fe4000780c0ff */
[----:B------:R-:W-:Y:S04]  /*4b70*/  PLOP3.LUT P2, PT, PT, PT, UP1, 0x80, 0x8 ;  /* 0x000000000008781c */ /* 0x000fe80003f4f018 */
[----:B------:R-:W-:Y:S07]  /*4b80*/  PLOP3.LUT P2, PT, P2, PT, PT, 0x8, 0x80 ;  /* 0x000000000080781c */ /* 0x000fee000174e170 */
[----:B------:R-:W-:Y:S11]  /*4b90*/  @P0 FSETP.EQ.AND P2, PT, R27, RZ, PT ;  /* 0x000000ff1b00020b */ /* 0x000ff60003f42000 */
[----:B------:R-:W-:Y:S02]  /*4ba0*/  @!UPT UIADD3 URZ, UPT, UPT, URZ, URZ, URZ ;  /* 0x000000fffffff290 */ /* 0x000fe4000fffe0ff */
.L_x_80:
[----:B------:R-:W3:Y:S01]  /*4bb0*/  SYNCS.PHASECHK.TRANS64.TRYWAIT P0, [UR21+0x60], R4 ;  /* 0x00006004ff0075a7 */ /* 0x000ee20008001115 */
[----:B------:R-:W-:Y:S04]  /*4bc0*/  ELECT P1, URZ, PT ;  /* 0x0000000000ff782f */ /* 0x000fe80003820000 */
[----:B------:R-:W-:Y:S01]  /*4bd0*/  PLOP3.LUT P1, PT, P2, P1, PT, 0xf2, 0x2f ;  /* 0x00000000002f781c */ /* 0x000fe20001723e72 */
[----:B------:R-:W-:Y:S01]  /*4be0*/  @!UPT UIADD3 URZ, UPT, UPT, URZ, URZ, URZ ;  /* 0x000000fffffff290 */ /* 0x000fe2000fffe0ff */
[----:B---3--:R-:W-:Y:S11]  /*4bf0*/  @!P0 BRA `(.L_x_81) ;  /* 0x0000004400148947 */ /* 0x008ff60003800000 */
.L_x_168:
[----:B--2---:R-:W-:Y:S01]  /*4c00*/  @!P1 IADD3 R2, P0, PT, R12, 0x580, RZ ;  /* 0x000005800c029810 */ /* 0x004fe20007f1e0ff */
[----:B------:R-:W-:Y:S01]  /*4c10*/  VOTEU.ALL UP0, P1 ;  /* 0x0000000000ff7886 */ /* 0x000fe20000800000 */
[----:B------:R-:W-:Y:S01]  /*4c20*/  UMOV UR6, 0x0 ;  /* 0x0000000000067882 */ /* 0x000fe20000000000 */
[----:B------:R-:W-:Y:S01]  /*4c30*/  UMOV UR7, 0x10000000 ;  /* 0x1000000000077882 */ /* 0x000fe20000000000 */
[----:B------:R-:W-:Y:S01]  /*4c40*/  @!P1 R2UR UR5, R2 ;  /* 0x00000000020592ca */ /* 0x000fe200000e0000 */
[----:B------:R-:W-:Y:S01]  /*4c50*/  @!P1 IMAD.X R0, RZ, RZ, R13, P0 ;  /* 0x000000ffff009224 */ /* 0x000fe200000e060d */
[----:B------:R-:W-:Y:S01]  /*4c60*/  @!UP0 UIADD3 UR32, UPT, UPT, UR21, 0x200, URZ ;  /* 0x0000020015208890 */ /* 0x000fe2000fffe0ff */
[----:B------:R-:W-:Y:S03]  /*4c70*/  VOTEU.ALL UP0, P1 ;  /* 0x0000000000ff7886 */ /* 0x000fe60000800000 */
[----:B------:R-:W-:Y:S01]  /*4c80*/  @!P1 R2UR UR4, R0 ;  /* 0x00000000000492ca */ /* 0x000fe200000e0000 */
[----:B------:R-:W-:Y:S06]  /*4c90*/  @!P1 IMAD.MOV.U32 R0, RZ, RZ, 0x1000 ;  /* 0x00001000ff009424 */ /* 0x000fec00078e00ff */
[----:B------:R-:W-:Y:S06]  /*4ca0*/  IMAD.U32 R6, RZ, RZ, UR5 ;  /* 0x00000005ff067e24 */ /* 0x000fec000f8e00ff */
[----:B------:R-:W-:Y:S01]  /*4cb0*/  IMAD.U32 R7, RZ, RZ, UR4 ;  /* 0x00000004ff077e24 */ /* 0x000fe2000f8e00ff */
[----:B------:R-:W-:Y:S04]  /*4cc0*/  @!P1 R2UR UR4, R6 ;  /* 0x00000000060492ca */ /* 0x000fe800000e0000 */
[----:B------:R-:W-:Y:S11]  /*4cd0*/  @!P1 R2UR UR5, R7 ;  /* 0x00000000070592ca */ /* 0x000ff600000e0000 */
[----:B------:R-:W-:Y:S02]  /*4ce0*/  @!UPT UIADD3 URZ, UPT, UPT, URZ, URZ, URZ ;  /* 0x000000fffffff290 */ /* 0x000fe4000fffe0ff */
[----:B------:R2:W-:Y:S01]  /*4cf0*/  @!UP0 UTMALDG.3D [UR32], [UR4], desc[UR6] ;  /* 0x00000620040085b4 */ /* 0x0005e20008011000 */
[----:B------:R3:W-:Y:S01]  /*4d00*/  @!P1 SYNCS.ARRIVE.TRANS64.RED.A0TR RZ, [UR21+0x40], R0 ;  /* 0x00004000ffff99a7 */ /* 0x0007e20008300415 */
[----:B--2---:R-:W-:Y:S09]  /*4d10*/  UPRMT UR4, UR47, 0x654, UR33 ;  /* 0x000006542f047896 */ /* 0x004ff20008000021 */
[----:B------:R-:W-:Y:S01]  /*4d20*/  SYNCS.ARRIVE.TRANS64.RED.A1T0 RZ, [UR4], RZ ;  /* 0x000000ffffff79a7 */ /* 0x000fe20008100404 */
[----:B------:R-:W2:Y:S02]  /*4d30*/  SYNCS.PHASECHK.TRANS64.TRYWAIT P0, [UR21+0x68], R4 ;  /* 0x00006804ff0075a7 */ /* 0x000ea40008001115 */
[----:B--23--:R-:W-:Y:S05]  /*4d40*/  @!P0 BRA `(.L_x_82) ;  /* 0x0000004000d88947 */ /* 0x00cfea0003800000 */
.L_x_170:
[----:B------:R-:W-:Y:S01]  /*4d50*/  @!P1 IADD3 R2, P0, PT, R12, 0x580, RZ ;  /* 0x000005800c029810 */ /* 0x000fe20007f1e0ff */
[----:B------:R-:W-:Y:S01]  /*4d60*/  VOTEU.ALL UP0, P1 ;  /* 0x0000000000ff7886 */ /* 0x000fe20000800000 */
[----:B------:R-:W-:Y:S01]  /*4d70*/  UMOV UR6, 0x0 ;  /* 0x0000000000067882 */ /* 0x000fe20000000000 */
[----:B------:R-:W-:Y:S01]  /*4d80*/  UMOV UR7, 0x10000000 ;  /* 0x1000000000077882 */ /* 0x000fe20000000000 */
[----:B------:R-:W-:Y:S01]  /*4d90*/  @!P1 R2UR UR5, R2 ;  /* 0x00000000020592ca */ /* 0x000fe200000e0000 */
[----:B--2---:R-:W-:Y:S01]  /*4da0*/  @!P1 IMAD.X R0, RZ, RZ, R13, P0 ;  /* 0x000000ffff009224 */ /* 0x004fe200000e060d */
[----:B------:R-:W-:Y:S02]  /*4db0*/  @!UP0 UIADD3 UR26, UPT, UPT, UR34, 0x20, URZ ;  /* 0x00000020221a8890 */ /* 0x000fe4000fffe0ff */
[----:B------:R-:W-:Y:S02]  /*4dc0*/  @!UP0 UIADD3 UR24, UPT, UPT, UR21, 0x1200, URZ ;  /* 0x0000120015188890 */ /* 0x000fe4000fffe0ff */
[----:B------:R-:W-:Y:S01]  /*4dd0*/  @!P1 R2UR UR4, R0 ;  /* 0x00000000000492ca */ /* 0x000fe200000e0000 */
[----:B------:R-:W-:Y:S01]  /*4de0*/  VOTEU.ALL UP0, P1 ;  /* 0x0000000000ff7886 */ /* 0x000fe20000800000 */
[----:B------:R-:W-:Y:S01]  /*4df0*/  UMOV UR27, UR35 ;  /* 0x00000023001b7c82 */ /* 0x000fe20008000000 */
[----:B------:R-:W-:Y:S01]  /*4e00*/  UMOV UR28, UR36 ;  /* 0x00000024001c7c82 */ /* 0x000fe20008000000 */
[----:B------:R-:W-:Y:S03]  /*4e10*/  @!P1 IMAD.MOV.U32 R0, RZ, RZ, 0x1000 ;  /* 0x00001000ff009424 */ /* 0x000fe600078e00ff */
        /* <DEDUP_REMOVED lines=11> */
.L_x_172:
[----:B------:R-:W-:Y:S01]  /*4ed0*/  @!P1 IADD3 R2, P0, PT, R12, 0x580, RZ ;  /* 0x000005800c029810 */ /* 0x000fe20007f1e0ff */
[----:B------:R-:W-:Y:S01]  /*4ee0*/  VOTEU.ALL UP0, P1 ;  /* 0x0000000000ff7886 */ /* 0x000fe20000800000 */
[----:B------:R-:W-:Y:S01]  /*4ef0*/  UMOV UR6, 0x0 ;  /* 0x0000000000067882 */ /* 0x000fe20000000000 */
[----:B------:R-:W-:Y:S01]  /*4f00*/  UMOV UR7, 0x10000000 ;  /* 0x1000000000077882 */ /* 0x000fe20000000000 */
[----:B------:R-:W-:Y:S01]  /*4f10*/  @!P1 R2UR UR5, R2 ;  /* 0x00000000020592ca */ /* 0x000fe200000e0000 */
[----:B--2---:R-:W-:Y:S01]  /*4f20*/  @!P1 IMAD.X R0, RZ, RZ, R13, P0 ;  /* 0x000000ffff009224 */ /* 0x004fe200000e060d */
[----:B------:R-:W-:Y:S01]  /*4f30*/  @!UP0 UIADD3 UR18, UPT, UPT, UR34, 0x40, URZ ;  /* 0x0000004022128890 */ /* 0x000fe2000fffe0ff */
[----:B------:R-:W-:Y:S01]  /*4f40*/  VIADD R10, R10, 0x1 ;  /* 0x000000010a0a7836 */ /* 0x000fe20000000000 */
        /* <DEDUP_REMOVED lines=17> */
.L_x_174:
[----:B------:R-:W-:Y:S01]  /*5060*/  @!P1 IADD3 R2, P0, PT, R12, 0x580, RZ ;  /* 0x000005800c029810 */ /* 0x000fe20007f1e0ff */
[----:B------:R-:W-:Y:S01]  /*5070*/  VOTEU.ALL UP0, P1 ;  /* 0x0000000000ff7886 */ /* 0x000fe20000800000 */
[----:B------:R-:W-:Y:S01]  /*5080*/  UMOV UR6, 0x0 ;  /* 0x0000000000067882 */ /* 0x000fe20000000000 */
[----:B------:R-:W-:Y:S01]  /*5090*/  UMOV UR7, 0x10000000 ;  /* 0x1000000000077882 */ /* 0x000fe20000000000 */
[----:B------:R-:W-:Y:S01]  /*50a0*/  @!P1 R2UR UR5, R2 ;  /* 0x00000000020592ca */ /* 0x000fe200000e0000 */
[----:B--2---:R-:W-:Y:S01]  /*50b0*/  @!P1 IMAD.X R0, RZ, RZ, R13, P0 ;  /* 0x000000ffff009224 */ /* 0x004fe200000e060d */
[----:B------:R-:W-:Y:S01]  /*50c0*/  @!UP0 UIADD3 UR10, UPT, UPT, UR34, 0x60, URZ ;  /* 0x00000060220a8890 */ /* 0x000fe2000fffe0ff */
[----:B------:R-:W-:Y:S01]  /*50d0*/  R2UR UR16, R47 ;  /* 0x000000002f1072ca */ /* 0x000fe200000e0000 */
[----:B------:R-:W-:Y:S01]  /*50e0*/  @!UP0 UIADD3 UR8, UPT, UPT, UR21, 0x3200, URZ ;  /* 0x0000320015088890 */ /* 0x000fe2000fffe0ff */
[----:B------:R-:W-:Y:S01]  /*50f0*/  ISETP.NE.AND P0, PT, R10, 0x2, PT ;  /* 0x000000020a00780c */ /* 0x000fe20003f05270 */
[----:B------:R-:W-:Y:S01]  /*5100*/  @!UP0 UIADD3 UR9, UPT, UPT, UR21, 0x58, URZ ;  /* 0x0000005815098890 */ /* 0x000fe2000fffe0ff */
[----:B------:R-:W-:Y:S01]  /*5110*/  @!P1 R2UR UR4, R0 ;  /* 0x00000000000492ca */ /* 0x000fe200000e0000 */
[----:B------:R-:W-:Y:S01]  /*5120*/  VOTEU.ALL UP0, P1 ;  /* 0x0000000000ff7886 */ /* 0x000fe20000800000 */
[----:B------:R-:W-:Y:S01]  /*5130*/  UMOV UR11, UR35 ;  /* 0x00000023000b7c82 */ /* 0x000fe20008000000 */
[----:B------:R-:W-:Y:S01]  /*5140*/  UMOV UR12, UR36 ;  /* 0x00000024000c7c82 */ /* 0x000fe20008000000 */
[----:B------:R-:W-:Y:S01]  /*5150*/  SEL R0, RZ, 0x1, P0 ;  /* 0x00000001ff007807 */ /* 0x000fe20000000000 */
[----:B------:R-:W-:Y:S01]  /*5160*/  UIADD3 UR28, UPT, UPT, UR13, UR63, URZ ;  /* 0x0000003f0d1c7290 */ /* 0x000fe2000fffe0ff */
[----:B------:R-:W-:Y:S01]  /*5170*/  IMAD.U32 R4, RZ, RZ, UR5 ;  /* 0x00000005ff047e24 */ /* 0x000fe2000f8e00ff */
[----:B------:R-:W-:Y:S01]  /*5180*/  LOP3.LUT R11, R11, 0x1, RZ, 0x3c, !PT ;  /* 0x000000010b0b7812 */ /* 0x000fe200078e3cff */
[----:B------:R-:W-:Y:S01]  /*5190*/  UMOV UR36, UR29 ;  /* 0x0000001d00247c82 */ /* 0x000fe20008000000 */
[----:B------:R-:W-:Y:S01]  /*51a0*/  LOP3.LUT R9, R9, R0, RZ, 0x3c, !PT ;  /* 0x0000000009097212 */ /* 0x000fe200078e3cff */
[----:B------:R-:W-:Y:S01]  /*51b0*/  UIADD3 UR24, UPT, UPT, UR14, UR16, URZ ;  /* 0x000000100e187290 */ /* 0x000fe2000fffe0ff */
[----:B------:R-:W-:Y:S01]  /*51c0*/  SEL R10, R10, RZ, P0 ;  /* 0x000000ff0a0a7207 */ /* 0x000fe20000000000 */
[----:B------:R-:W-:Y:S01]  /*51d0*/  UPLOP3.LUT UP4, UPT, UPT, UPT, UPT, 0x80, 0x8 ;  /* 0x000000000008789c */ /* 0x000fe20003f8f070 */
[----:B------:R-:W-:Y:S01]  /*51e0*/  IMAD.U32 R5, RZ, RZ, UR4 ;  /* 0x00000004ff057e24 */ /* 0x000fe2000f8e00ff */
[----:B------:R-:W-:Y:S04]  /*51f0*/  @!P1 R2UR UR4, R4 ;  /* 0x00000000040492ca */ /* 0x000fe800000e0000 */
[----:B------:R-:W-:Y:S11]  /*5200*/  @!P1 R2UR UR5, R5 ;  /* 0x00000000050592ca */ /* 0x000ff600000e0000 */
[----:B------:R-:W-:Y:S02]  /*5210*/  @!UPT UIADD3 URZ, UPT, UPT, URZ, URZ, URZ ;  /* 0x000000fffffff290 */ /* 0x000fe4000fffe0ff */
[----:B------:R2:W-:Y:S01]  /*5220*/  @!UP0 UTMALDG.3D [UR8], [UR4], desc[UR6] ;  /* 0x00000608040085b4 */ /* 0x0005e20008011000 */
[----:B------:R2:W-:Y:S01]  /*5230*/  @!P1 SYNCS.ARRIVE.TRANS64.RED.A0TR RZ, [UR21+0x58], R3 ;  /* 0x00005803ffff99a7 */ /* 0x0005e20008300415 */
[----:B------:R-:W-:Y:S01]  /*5240*/  SYNCS.ARRIVE.TRANS64.RED.A1T0 RZ, [UR40], RZ ;  /* 0x000000ffffff79a7 */ /* 0x000fe20008100428 */
[----:B------:R-:W-:Y:S05]  /*5250*/  BRA.U UP2, `(.L_x_85) ;  /* 0xfffffff102507547 */ /* 0x000fea000b83ffff */
[----:B------:R-:W-:-:S04]  /*5260*/  SHF.L.U32 R2, R11, 0x1f, RZ ;  /* 0x0000001f0b027819 */ /* 0x000fc800000006ff */
[----:B------:R-:W3:Y:S02]  /*5270*/  SYNCS.PHASECHK.TRANS64.TRYWAIT P0, [UR21+0x60], R2 ;  /* 0x00006002ff0075a7 */ /* 0x000ee40008001115 */
[----:B---3--:R-:W-:Y:S05]  /*5280*/  @!P0 BRA `(.L_x_86) ;  /* 0x0000003c00d08947 */ /* 0x008fea0003800000 */
.L_x_176:
[----:B------:R-:W4:Y:S02]  /*5290*/  SYNCS.PHASECHK.TRANS64.TRYWAIT P0, [UR21+0x68], R2 ;  /* 0x00006802ff0075a7 */ /* 0x000f240008001115 */
[----:B----4-:R-:W-:Y:S05]  /*52a0*/  @!P0 BRA `(.L_x_87) ;  /* 0x0000003c00e08947 */ /* 0x010fea0003800000 */
.L_x_178:
[----:B------:R-:W4:Y:S02]  /*52b0*/  SYNCS.PHASECHK.TRANS64.TRYWAIT P0, [UR21+0x70], R2 ;  /* 0x00007002ff0075a7 */ /* 0x000f240008001115 */
[----:B----4-:R-:W-:Y:S05]  /*52c0*/  @!P0 BRA `(.L_x_88) ;  /* 0x0000003c00f08947 */ /* 0x010fea0003800000 */
.L_x_180:
[----:B---3--:R-:W-:-:S07]  /*52d0*/  MOV R0, UR21 ;  /* 0x0000001500007c02 */ /* 0x008fce0008000f00 */
.L_x_89:
[----:B---3--:R-:W-:-:S04]  /*52e0*/  SHF.L.U32 R2, R11, 0x1f, RZ ;  /* 0x0000001f0b027819 */ /* 0x008fc800000006ff */
[----:B------:R3:W4:Y:S03]  /*52f0*/  SYNCS.PHASECHK.TRANS64.TRYWAIT P0, [R0+URZ+0x78], R2 ;  /* 0x00007802000075a7 */ /* 0x00072600080011ff */
[----:B----4-:R-:W-:Y:S05]  /*5300*/  @!P0 NANOSLEEP.SYNCS 0x989680 ;  /* 0x009896800000895d */ /* 0x010fea0003900000 */
[----:B------:R-:W4:Y:S02]  /*5310*/  @!P0 SYNCS.PHASECHK.TRANS64 P0, [R0+URZ+0x78], R2 ;  /* 0x00007802000085a7 */ /* 0x000f2400080010ff */
[----:B-12-4-:R-:W-:Y:S05]  /*5320*/  @P0 EXIT ;  /* 0x000000000000094d */ /* 0x016fea0003800000 */
[----:B------:R-:W-:Y:S05]  /*5330*/  BRA `(.L_x_89) ;  /* 0xfffffffc00e87947 */ /* 0x000fea000383ffff */
.L_x_74:
[----:B------:R-:W-:-:S06]  /*5340*/  UISETP.GE.AND UP0, UPT, UR18, 0x4, UPT ;  /* 0x000000041200788c */ /* 0x000fcc000bf06270 */
[----:B------:R-:W-:-:S13]  /*5350*/  PLOP3.LUT P0, PT, PT, PT, UP0, 0x80, 0x8 ;  /* 0x000000000008781c */ /* 0x000fda0003f0f008 */
[----:B-1----:R-:W-:Y:S05]  /*5360*/  @!P0 EXIT ;  /* 0x000000000000894d */ /* 0x002fea0003800000 */
[----:B------:R-:W-:Y:S01]  /*5370*/  BAR.SYNC.DEFER_BLOCKING 0x6, 0xa0 ;  /* 0x0182800000007b1d */ /* 0x000fe20000010000 */
[C---:B------:R-:W-:Y:S01]  /*5380*/  IMAD.SHL.U32 R3, R56.reuse, 0x20, RZ ;  /* 0x0000002038037824 */ /* 0x040fe200078e00ff */
[----:B------:R-:W-:Y:S01]  /*5390*/  SHF.R.U32.HI R6, RZ, 0x1, R56 ;  /* 0x00000001ff067819 */ /* 0x000fe20000011638 */
[C---:B------:R-:W-:Y:S01]  /*53a0*/  IMAD.SHL.U32 R2, R56.reuse, 0x10, RZ ;  /* 0x0000001038027824 */ /* 0x040fe200078e00ff */
[C---:B------:R-:W-:Y:S01]  /*53b0*/  LOP3.LUT P0, RZ, R56.reuse, 0x4, RZ, 0xc0, !PT ;  /* 0x0000000438ff7812 */ /* 0x040fe2000780c0ff */
[C---:B------:R-:W-:Y:S01]  /*53c0*/  IMAD.U32 R23, R56.reuse, 0x10000, RZ ;  /* 0x0001000038177824 */ /* 0x040fe200078e00ff */
[----:B------:R-:W-:Y:S01]  /*53d0*/  UMOV UR44, 0x400 ;  /* 0x00000400002c7882 */ /* 0x000fe20000000000 */
[----:B------:R-:W1:Y:S01]  /*53e0*/  LDCU.64 UR4, c[0x0][0x890] ;  /* 0x00011200ff0477ac */ /* 0x000e620008000a00 */
[----:B------:R-:W2:Y:S01]  /*53f0*/  LDC.64 R42, c[0x0][0x8b0] ;  /* 0x00022c00ff2a7b82 */ /* 0x000ea20000000a00 */
[----:B------:R-:W-:Y:S01]  /*5400*/  LOP3.LUT R7, R3, 0xc0, RZ, 0xc0, !PT ;  /* 0x000000c003077812 */ /* 0x000fe200078ec0ff */
[----:B------:R-:W-:Y:S01]  /*5410*/  IMAD.SHL.U32 R44, R56, 0x4, RZ ;  /* 0x00000004382c7824 */ /* 0x000fe200078e00ff */
[----:B------:R-:W-:Y:S01]  /*5420*/  ULEA UR44, UR47, UR44, 0x18 ;  /* 0x0000002c2f2c7291 */ /* 0x000fe2000f8ec0ff */
[----:B------:R-:W-:Y:S01]  /*5430*/  LOP3.LUT R2, R2, 0x600, RZ, 0xc0, !PT ;  /* 0x0000060002027812 */ /* 0x000fe200078ec0ff */
[----:B------:R-:W-:Y:S01]  /*5440*/  IMAD.MOV.U32 R55, RZ, RZ, 0x20 ;  /* 0x00000020ff377424 */ /* 0x000fe200078e00ff */
[----:B------:R-:W-:Y:S01]  /*5450*/  LOP3.LUT R6, R7, 0x8, R6, 0xf8, !PT ;  /* 0x0000000807067812 */ /* 0x000fe200078ef806 */
[----:B------:R-:W-:Y:S01]  /*5460*/  IMAD.MOV.U32 R54, RZ, RZ, 0x1 ;  /* 0x00000001ff367424 */ /* 0x000fe200078e00ff */
[----:B------:R-:W3:Y:S01]  /*5470*/  LDC.64 R40, c[0x0][0x8a8] ;  /* 0x00022a00ff287b82 */ /* 0x000ee20000000a00 */
[----:B------:R-:W-:Y:S01]  /*5480*/  LOP3.LUT R2, R2, 0x20, R3, 0xf8, !PT ;  /* 0x0000002002027812 */ /* 0x000fe200078ef803 */
[----:B------:R-:W-:Y:S01]  /*5490*/  IMAD.MOV.U32 R22, RZ, RZ, RZ ;  /* 0x000000ffff167224 */ /* 0x000fe200078e00ff */
[----:B------:R-:W-:-:S02]  /*54a0*/  LOP3.LUT R23, R23, 0x600000, RZ, 0xc0, !PT ;  /* 0x0060000017177812 */ /* 0x000fc400078ec0ff */
[----:B------:R-:W-:Y:S02]  /*54b0*/  CS2R R52, SRZ ;  /* 0x0000000000347805 */ /* 0x000fe4000001ff00 */
[----:B------:R-:W-:Y:S01]  /*54c0*/  LOP3.LUT R44, R6, 0x18, R44, 0x78, !PT ;  /* 0x00000018062c7812 */ /* 0x000fe200078e782c */
[----:B------:R-:W-:Y:S01]  /*54d0*/  IMAD.MOV.U32 R51, RZ, RZ, RZ ;  /* 0x000000ffff337224 */ /* 0x000fe200078e00ff */
[----:B------:R-:W-:Y:S01]  /*54e0*/  LOP3.LUT R2, R2, 0x100, R3, 0xf8, !PT ;  /* 0x0000010002027812 */ /* 0x000fe200078ef803 */
[----:B------:R-:W4:Y:S01]  /*54f0*/  LDS R0, [UR44+0x140] ;  /* 0x0001402cff007984 */ /* 0x000f220008000800 */
[----:B-1----:R-:W-:Y:S01]  /*5500*/  IMAD.U32 R58, RZ, RZ, UR4 ;  /* 0x00000004ff3a7e24 */ /* 0x002fe2000f8e00ff */
[----:B------:R-:W-:Y:S01]  /*5510*/  UIADD3 UR4, UPT, UPT, UR44, 0x200, URZ ;  /* 0x000002002c047890 */ /* 0x000fe2000fffe0ff */
[----:B------:R-:W-:Y:S01]  /*5520*/  LOP3.LUT R44, R2, R44, RZ, 0xfc, !PT ;  /* 0x0000002c022c7212 */ /* 0x000fe200078efcff */
[----:B------:R-:W-:Y:S01]  /*5530*/  IMAD.U32 R57, RZ, RZ, UR5 ;  /* 0x00000005ff397e24 */ /* 0x000fe2000f8e00ff */
[----:B------:R-:W-:Y:S01]  /*5540*/  LOP3.LUT R56, R56, 0x60, RZ, 0xc0, !PT ;  /* 0x0000006038387812 */ /* 0x000fe200078ec0ff */
[----:B------:R-:W1:Y:S01]  /*5550*/  LDCU UR60, c[0x0][0x370] ;  /* 0x00006e00ff3c77ac */ /* 0x000e620008000800 */
[----:B------:R-:W-:Y:S01]  /*5560*/  SEL R55, R55, 0xffffffe0, !P0 ;  /* 0xffffffe037377807 */ /* 0x000fe20004000000 */
[----:B------:R-:W-:Y:S01]  /*5570*/  IMAD.U32 R49, RZ, RZ, UR4 ;  /* 0x00000004ff317e24 */ /* 0x000fe2000f8e00ff */
[----:B------:R-:W1:Y:S01]  /*5580*/  LDCU UR43, c[0x0][0xb0c] ;  /* 0x00016180ff2b77ac */ /* 0x000e620008000800 */
[----:B------:R-:W1:Y:S01]  /*5590*/  LDCU UR39, c[0x0][0xb30] ;  /* 0x00016600ff2777ac */ /* 0x000e620008000800 */
[----:B------:R-:W1:Y:S01]  /*55a0*/  LDCU.64 UR54, c[0x0][0x888] ;  /* 0x00011100ff3677ac */ /* 0x000e620008000a00 */
[----:B------:R-:W1:Y:S01]  /*55b0*/  LDCU.64 UR40, c[0x0][0xb28] ;  /* 0x00016500ff2877ac */ /* 0x000e620008000a00 */
[----:B------:R-:W1:Y:S01]  /*55c0*/  LDCU.128 UR56, c[0x0][0xb10] ;  /* 0x00016200ff3877ac */ /* 0x000e620008000c00 */
[----:B------:R-:W1:Y:S01]  /*55d0*/  LDCU UR53, c[0x0][0x374] ;  /* 0x00006e80ff3577ac */ /* 0x000e620008000800 */
[----:B------:R-:W-:Y:S01]  /*55e0*/  UMOV UR52, URZ ;  /* 0x000000ff00347c82 */ /* 0x000fe20008000000 */
[----:B------:R-:W-:Y:S01]  /*55f0*/  UMOV UR46, URZ ;  /* 0x000000ff002e7c82 */ /* 0x000fe20008000000 */
[----:B-1234-:R-:W-:-:S07]  /*5600*/  IMAD.IADD R23, R0, 0x1, R23 ;  /* 0x0000000100177824 */ /* 0x01efce00078e0217 */
.L_x_133:
[C---:B------:R-:W-:Y:S02]  /*5610*/  LEA R3, R51.reuse, UR44, 0x3 ;  /* 0x0000002c33037c11 */ /* 0x040fe4000f8e18ff */
[----:B------:R-:W-:Y:S02]  /*5620*/  SHF.L.U32 R0, R52, 0x1f, RZ ;  /* 0x0000001f34007819 */ /* 0x000fe400000006ff */
[----:B-1----:R-:W-:Y:S02]  /*5630*/  LEA R4, R51, UR44, 0x4 ;  /* 0x0000002c33047c11 */ /* 0x002fe4000f8e20ff */
[----:B------:R-:W1:Y:S02]  /*5640*/  SYNCS.PHASECHK.TRANS64.TRYWAIT P0, [R3+URZ+0x90], R0 ;  /* 0x00009000030075a7 */ /* 0x000e6400080011ff */
[----:B-12---:R-:W-:Y:S05]  /*5650*/  @!P0 BRA `(.L_x_90) ;  /* 0x0000003c00248947 */ /* 0x006fea0003800000 */
.L_x_181:
        /* <DEDUP_REMOVED lines=8> */
[----:B--2---:R-:W-:Y:S11]  /*56e0*/  LOP3.LUT P0, RZ, R6, 0x1, RZ, 0xc0, !PT ;  /* 0x0000000106ff7812 */ /* 0x004ff6000780c0ff */
[----:B------:R-:W-:Y:S02]  /*56f0*/  @!UPT UIADD3 URZ, UPT, UPT, URZ, URZ, URZ ;  /* 0x000000fffffff290 */ /* 0x000fe4000fffe0ff */
[----:B---3--:R-:W-:Y:S01]  /*5700*/  VOTEU.ANY UP1, P0 ;  /* 0x0000000000ff7886 */ /* 0x008fe20000020100 */
[----:B------:R-:W-:Y:S01]  /*5710*/  PLOP3.LUT P0, PT, PT, PT, UP1, 0x80, 0x8 ;  /* 0x000000000008781c */ /* 0x000fe20003f0f018 */
[----:B------:R-:W-:Y:S11]  /*5720*/  UP2UR UR62, UPR, URZ, 0x2 ;  /* 0x00000002ff3e7883 */ /* 0x000ff60008000000 */
[----:B------:R-:W-:Y:S01]  /*5730*/  @!UPT UIADD3 URZ, UPT, UPT, URZ, URZ, URZ ;  /* 0x000000fffffff290 */ /* 0x000fe2000fffe0ff */
[----:B-1----:R-:W-:Y:S02]  /*5740*/  @P0 SHF.R.U32.HI R0, RZ, 0x10, R5 ;  /* 0x00000010ff000819 */ /* 0x002fe40000011605 */
        /* <DEDUP_REMOVED lines=12> */
[----:B------:R-:W2:Y:S01]  /*5810*/  LDCU UR12, c[0x0][0xb20] ;  /* 0x00016400ff0c77ac */ /* 0x000ea20008000800 */
[----:B------:R-:W-:Y:S02]  /*5820*/  UIMAD.WIDE.U32 UR4, UR53, UR59, URZ ;  /* 0x0000003b350472a5 */ /* 0x000fe4000f8e00ff */
[----:B------:R-:W-:Y:S02]  /*5830*/  UIMAD.WIDE.U32 UR6, UR60, UR56, URZ ;  /* 0x000000383c0672a5 */ /* 0x000fe4000f8e00ff */
[----:B------:R-:W-:Y:S02]  /*5840*/  UISETP.NE.AND UP0, UPT, UR58, 0x1, UPT ;  /* 0x000000013a00788c */ /* 0x000fe4000bf05270 */
[----:B------:R-:W-:Y:S02]  /*5850*/  UIMAD.WIDE.U32 UR8, UR37, UR59, URZ ;  /* 0x0000003b250872a5 */ /* 0x000fe4000f8e00ff */
[----:B------:R-:W-:Y:S02]  /*5860*/  UIMAD.WIDE.U32 UR10, UR38, UR56, URZ ;  /* 0x00000038260a72a5 */ /* 0x000fe4000f8e00ff */
[----:B------:R-:W-:Y:S02]  /*5870*/  UISETP.NE.AND UP1, UPT, UR43, 0x1, UPT ;  /* 0x000000012b00788c */ /* 0x000fe4000bf25270 */
[----:B------:R-:W-:Y:S01]  /*5880*/  UISETP.NE.AND UP2, UPT, UR42, 0x1, UPT ;  /* 0x000000012a00788c */ /* 0x000fe2000bf45270 */
[----:B------:R-:W-:Y:S02]  /*5890*/  UMOV UR4, UR5 ;  /* 0x0000000500047c82 */ /* 0x000fe40008000000 */
[----:B--2---:R-:W-:Y:S03]  /*58a0*/  USHF.R.U32.HI UR5, URZ, UR12, UR4 ;  /* 0x0000000cff057299 */ /* 0x004fe60008011604 */
[----:B------:R-:W-:Y:S02]  /*58b0*/  UMOV UR4, UR7 ;  /* 0x0000000700047c82 */ /* 0x000fe40008000000 */
[----:B------:R-:W-:Y:S02]  /*58c0*/  USHF.R.U32.HI UR7, URZ, UR57, UR4 ;  /* 0x00000039ff077299 */ /* 0x000fe40008011604 */
[----:B------:R-:W-:Y:S02]  /*58d0*/  USEL UR4, UR53, UR5, !UP0 ;  /* 0x0000000535047287 */ /* 0x000fe4000c000000 */
[----:B------:R-:W-:Y:S01]  /*58e0*/  USEL UR7, UR60, UR7, !UP1 ;  /* 0x000000073c077287 */ /* 0x000fe2000c800000 */
[----:B------:R-:W-:Y:S01]  /*58f0*/  UMOV UR5, UR9 ;  /* 0x0000000900057c82 */ /* 0x000fe20008000000 */
[----:B------:R-:W-:Y:S02]  /*5900*/  UIMAD.WIDE.U32 UR8, UR4, UR40, URZ ;  /* 0x00000028040872a5 */ /* 0x000fe4000f8e00ff */
[----:B------:R-:W-:Y:S03]  /*5910*/  USHF.R.U32.HI UR6, URZ, UR12, UR5 ;  /* 0x0000000cff067299 */ /* 0x000fe60008011605 */
[----:B------:R-:W-:Y:S01]  /*5920*/  UMOV UR5, UR11 ;  /* 0x0000000b00057c82 */ /* 0x000fe20008000000 */
[----:B------:R-:W-:Y:S02]  /*5930*/  UIMAD.WIDE.U32 UR10, UR7, UR40, URZ ;  /* 0x00000028070a72a5 */ /* 0x000fe4000f8e00ff */
[----:B------:R-:W-:Y:S02]  /*5940*/  USHF.R.U32.HI UR12, URZ, UR57, UR5 ;  /* 0x00000039ff0c7299 */ /* 0x000fe40008011605 */
[----:B------:R-:W-:Y:S01]  /*5950*/  USEL UR6, UR37, UR6, !UP0 ;  /* 0x0000000625067287 */ /* 0x000fe2000c000000 */
[----:B------:R-:W-:Y:S02]  /*5960*/  UMOV UR5, UR9 ;  /* 0x0000000900057c82 */ /* 0x000fe40008000000 */
[----:B------:R-:W-:Y:S01]  /*5970*/  UMOV UR10, UR11 ;  /* 0x0000000b000a7c82 */ /* 0x000fe20008000000 */
[----:B------:R-:W-:Y:S02]  /*5980*/  @UP2 USHF.R.U32.HI UR4, URZ, UR41, UR5 ;  /* 0x00000029ff042299 */ /* 0x000fe40008011605 */
[----:B------:R-:W-:Y:S02]  /*5990*/  @UP2 USHF.R.U32.HI UR7, URZ, UR41, UR10 ;  /* 0x00000029ff072299 */ /* 0x000fe4000801160a */
[----:B------:R-:W-:Y:S02]  /*59a0*/  UIMAD UR4, UR42, UR4, URZ ;  /* 0x000000042a0472a4 */ /* 0x000fe4000f8e02ff */
[----:B------:R-:W-:Y:S02]  /*59b0*/  UIMAD.WIDE.U32 UR10, UR6, UR40, URZ ;  /* 0x00000028060a72a5 */ /* 0x000fe4000f8e00ff */
[----:B------:R-:W-:Y:S02]  /*59c0*/  USEL UR5, UR38, UR12, !UP1 ;  /* 0x0000000c26057287 */ /* 0x000fe4000c800000 */
[----:B------:R-:W-:Y:S02]  /*59d0*/  UIMAD UR8, UR42, UR7, URZ ;  /* 0x000000072a0872a4 */ /* 0x000fe4000f8e02ff */
[----:B------:R-:W-:Y:S03]  /*59e0*/  UISETP.GE.AND UP0, UPT, UR6, UR4, UPT ;  /* 0x000000040600728c */ /* 0x000fe6000bf06270 */
[----:B------:R-:W-:Y:S01]  /*59f0*/  UMOV UR4, UR11 ;  /* 0x0000000b00047c82 */ /* 0x000fe20008000000 */
[----:B------:R-:W-:Y:S02]  /*5a00*/  UISETP.GE.OR UP0, UPT, UR5, UR8, UP0 ;  /* 0x000000080500728c */ /* 0x000fe40008706670 */
[----:B------:R-:W-:Y:S02]  /*5a10*/  USHF.R.U32.HI UR4, URZ, UR41, UR4 ;  /* 0x00000029ff047299 */ /* 0x000fe40008011604 */
[----:B------:R-:W-:Y:S02]  /*5a20*/  UIMAD.WIDE.U32 UR8, UR5, UR40, URZ ;  /* 0x00000028050872a5 */ /* 0x000fe4000f8e00ff */
[----:B------:R-:W-:Y:S02]  /*5a30*/  USEL UR11, UR6, UR4, !UP2 ;  /* 0x00000004060b7287 */ /* 0x000fe4000d000000 */
[----:B------:R-:W-:Y:S02]  /*5a40*/  UIADD3 UR8, UPT, UPT, -UR5, URZ, URZ ;  /* 0x000000ff05087290 */ /* 0x000fe4000fffe1ff */
[----:B------:R-:W-:Y:S01]  /*5a50*/  UIADD3 UR10, UPT, UPT, -UR11, URZ, URZ ;  /* 0x000000ff0b0a7290 */ /* 0x000fe2000fffe1ff */
[----:B------:R-:W-:Y:S01]  /*5a60*/  @!UP0 UMOV UR4, UR9 ;  /* 0x0000000900048c82 */ /* 0x000fe20008000000 */
[----:B------:R-:W-:Y:S02]  /*5a70*/  UIADD3 UR9, UPT, UPT, -UR6, URZ, URZ ;  /* 0x000000ff06097290 */ /* 0x000fe4000fffe1ff */
[----:B------:R-:W-:Y:S02]  /*5a80*/  @!UP0 USHF.R.U32.HI UR4, URZ, UR41, UR4 ;  /* 0x00000029ff048299 */ /* 0x000fe40008011604 */
[----:B------:R-:W-:Y:S02]  /*5a90*/  UIMAD UR10, UR42, UR10, UR6 ;  /* 0x0000000a2a0a72a4 */ /* 0x000fe4000f8e0206 */
[----:B------:R-:W-:Y:S04]  /*5aa0*/  @!UP0 USEL UR4, UR5, UR4, !UP2 ;  /* 0x0000000405048287 */ /* 0x000fe8000d000000 */
[----:B------:R-:W-:Y:S02]  /*5ab0*/  @!UP0 UIMAD UR10, UR7, UR10, UR4 ;  /* 0x0000000a070a82a4 */ /* 0x000fe4000f8e0204 */
[----:B------:R-:W-:Y:S02]  /*5ac0*/  @!UP0 UIADD3 UR11, UPT, UPT, UR11, -UR4, URZ ;  /* 0x800000040b0b8290 */ /* 0x000fe4000fffe0ff */
[----:B------:R-:W-:Y:S02]  /*5ad0*/  UIMAD UR7, UR43, UR8, UR38 ;  /* 0x000000082b0772a4 */ /* 0x000fe4000f8e0226 */
[----:B------:R-:W-:Y:S02]  /*5ae0*/  @!UP0 UIMAD UR6, UR11, UR42, UR5 ;  /* 0x0000002a0b0682a4 */ /* 0x000fe4000f8e0205 */
[----:B------:R-:W-:Y:S01]  /*5af0*/  UIMAD UR4, UR58, UR9, UR37 ;  /* 0x000000093a0472a4 */ /* 0x000fe2000f8e0225 */
[----:B------:R-:W-:Y:S02]  /*5b00*/  @!UP0 UMOV UR5, UR10 ;  /* 0x0000000a00058c82 */ /* 0x000fe40008000000 */
[----:B------:R-:W-:Y:S02]  /*5b10*/  UIMAD UR38, UR5, UR43, UR7 ;  /* 0x0000002b052672a4 */ /* 0x000fe4000f8e0207 */
[----:B------:R-:W-:Y:S11]  /*5b20*/  UIMAD UR37, UR6, UR58, UR4 ;  /* 0x0000003a062572a4 */ /* 0x000ff6000f8e0204 */
[----:B------:R-:W-:Y:S01]  /*5b30*/  @!UPT UIADD3 URZ, UPT, UPT, URZ, URZ, URZ ;  /* 0x000000fffffff290 */ /* 0x000fe2000fffe0ff */
.L_x_91:
[----:B------:R-:W-:Y:S01]  /*5b40*/  UISETP.NE.AND UP0, UPT, UR39, 0x1, UPT ;  /* 0x000000012700788c */ /* 0x000fe2000bf05270 */
[----:B------:R-:W-:Y:S01]  /*5b50*/  LOP3.LUT P0, RZ, R49, 0x1b0, RZ, 0xc0, !PT ;  /* 0x000001b031ff7812 */ /* 0x000fe2000780c0ff */
[----:B------:R-:W-:Y:S01]  /*5b60*/  USHF.L.U32 UR50, UR24, 0x6, URZ ;  /* 0x0000000618327899 */ /* 0x000fe200080006ff */
[----:B------:R-:W-:Y:S01]  /*5b70*/  BSSY.RECONVERGENT B6, `(.L_x_92) ;  /* 0x0000034000067945 */ /* 0x000fe20003800200 */
[----:B------:R-:W-:Y:S01]  /*5b80*/  USHF.L.U32 UR49, UR28, 0x7, URZ ;  /* 0x000000071c317899 */ /* 0x000fe200080006ff */
[----:B------:R-:W-:Y:S06]  /*5b90*/  IADD3 R51, PT, PT, R51, 0x1, RZ ;  /* 0x0000000133337810 */ /* 0x000fec0007ffe0ff */
[----:B------:R-:W2:Y:S01]  /*5ba0*/  @!UP0 LDCU.128 UR12, c[0x0][0xb10] ;  /* 0x00016200ff0c87ac */ /* 0x000ea20008000c00 */
[----:B------:R-:W3:Y:S01]  /*5bb0*/  @!UP0 LDCU UR5, c[0x0][0xb0c] ;  /* 0x00016180ff0587ac */ /* 0x000ee20008000800 */
[----:B------:R-:W4:Y:S01]  /*5bc0*/  @!UP0 LDCU UR10, c[0x0][0xb20] ;  /* 0x00016400ff0a87ac */ /* 0x000f220008000800 */
[----:B--2---:R-:W-:Y:S02]  /*5bd0*/  UIMAD.WIDE.U32 UR8, UR38, UR12, URZ ;  /* 0x0000000c260872a5 */ /* 0x004fe4000f8e00ff */
[----:B------:R-:W-:Y:S02]  /*5be0*/  UIMAD.WIDE.U32 UR6, UR37, UR15, URZ ;  /* 0x0000000f250672a5 */ /* 0x000fe4000f8e00ff */
[----:B------:R-:W-:Y:S03]  /*5bf0*/  @!UP0 UISETP.NE.AND UP1, UPT, UR14, 0x1, UPT ;  /* 0x000000010e00888c */ /* 0x000fe6000bf25270 */
[----:B------:R-:W-:Y:S01]  /*5c00*/  @!UP0 UMOV UR4, UR9 ;  /* 0x0000000900048c82 */ /* 0x000fe20008000000 */
[----:B---3--:R-:W-:Y:S02]  /*5c10*/  @!UP0 UISETP.NE.AND UP2, UPT, UR5, 0x1, UPT ;  /* 0x000000010500888c */ /* 0x008fe4000bf45270 */
[----:B------:R-:W-:Y:S01]  /*5c20*/  @!UP0 USHF.R.U32.HI UR4, URZ, UR13, UR4 ;  /* 0x0000000dff048299 */ /* 0x000fe20008011604 */
[----:B------:R-:W-:Y:S02]  /*5c30*/  @!UP0 UMOV UR6, UR7 ;  /* 0x0000000700068c82 */ /* 0x000fe40008000000 */
[----:B----4-:R-:W-:Y:S02]  /*5c40*/  @!UP0 USHF.R.U32.HI UR6, URZ, UR10, UR6 ;  /* 0x0000000aff068299 */ /* 0x010fe40008011606 */
[----:B------:R-:W-:Y:S02]  /*5c50*/  @!UP0 USEL UR7, UR38, UR4, !UP2 ;  /* 0x0000000426078287 */ /* 0x000fe4000d000000 */
[----:B------:R-:W-:Y:S04]  /*5c60*/  @!UP0 USEL UR6, UR37, UR6, !UP1 ;  /* 0x0000000625068287 */ /* 0x000fe8000c800000 */
[----:B------:R-:W-:Y:S02]  /*5c70*/  @!UP0 UIADD3 UR4, UPT, UPT, -UR7, UR6, URZ ;  /* 0x0000000607048290 */ /* 0x000fe4000fffe1ff */
[----:B------:R-:W-:Y:S02]  /*5c80*/  @!UP0 UIADD3 UR6, UPT, UPT, UR7, -UR6, URZ ;  /* 0x8000000607068290 */ /* 0x000fe4000fffe0ff */
[----:B------:R-:W-:Y:S02]  /*5c90*/  @!UP0 UIMAD UR38, UR4, UR5, UR38 ;  /* 0x00000005042682a4 */ /* 0x000fe4000f8e0226 */
[----:B------:R-:W-:Y:S01]  /*5ca0*/  @!UP0 UIMAD UR37, UR6, UR14, UR37 ;  /* 0x0000000e062582a4 */ /* 0x000fe2000f8e0225 */
[----:B------:R-:W-:Y:S11]  /*5cb0*/  @!P0 BRA `(.L_x_93) ;  /* 0x00000000007c8947 */ /* 0x000ff60003800000 */
[----:B------:R-:W2:Y:S01]  /*5cc0*/  LDCU.64 UR8, c[0x4][0x80] ;  /* 0x01001000ff0877ac */ /* 0x000ea20008000a00 */
[----:B------:R-:W-:Y:S01]  /*5cd0*/  MOV R2, 0x0 ;  /* 0x0000000000027802 */ /* 0x000fe20000000f00 */
[----:B------:R-:W-:Y:S02]  /*5ce0*/  HFMA2 R12, -RZ, RZ, 0, 5.9604644775390625e-08 ;  /* 0x00000001ff0c7431 */ /* 0x000fe400000001ff */
[----:B------:R-:W-:Y:S01]  /*5cf0*/  IMAD.MOV.U32 R8, RZ, RZ, 0x70 ;  /* 0x00000070ff087424 */ /* 0x000fe200078e00ff */
[----:B------:R3:W4:Y:S01]  /*5d00*/  LDC.64 R14, c[0x4][R2] ;  /* 0x01000000020e7b82 */ /* 0x0007220000000a00 */
[----:B------:R-:W1:Y:S01]  /*5d10*/  LDCU.64 UR6, c[0x4][0x88] ;  /* 0x01001100ff0677ac */ /* 0x000e620008000a00 */
[----:B------:R-:W-:Y:S01]  /*5d20*/  IMAD.MOV.U32 R13, RZ, RZ, RZ ;  /* 0x000000ffff0d7224 */ /* 0x000fe200078e00ff */
[----:B------:R-:W1:Y:S01]  /*5d30*/  LDCU.64 UR4, c[0x4][0x8] ;  /* 0x01000100ff0477ac */ /* 0x000e620008000a00 */
[----:B--2---:R-:W-:Y:S01]  /*5d40*/  MOV R5, UR9 ;  /* 0x0000000900057c02 */ /* 0x004fe20008000f00 */
[----:B------:R-:W-:Y:S01]  /*5d50*/  IMAD.U32 R4, RZ, RZ, UR8 ;  /* 0x00000008ff047e24 */ /* 0x000fe2000f8e00ff */
[----:B-1----:R-:W-:Y:S01]  /*5d60*/  MOV R7, UR7 ;  /* 0x0000000700077c02 */ /* 0x002fe20008000f00 */
[----:B------:R-:W-:Y:S01]  /*5d70*/  IMAD.U32 R6, RZ, RZ, UR6 ;  /* 0x00000006ff067e24 */ /* 0x000fe2000f8e00ff */
[----:B------:R-:W-:Y:S01]  /*5d80*/  MOV R11, UR5 ;  /* 0x00000005000b7c02 */ /* 0x000fe20008000f00 */
[----:B------:R-:W-:Y:S02]  /*5d90*/  IMAD.U32 R10, RZ, RZ, UR4 ;  /* 0x00000004ff0a7e24 */ /* 0x000fe4000f8e00ff */
[----:B------:R-:W-:Y:S07]  /*5da0*/  LEPC R20, `(.L_x_94) ;  /* 0x000000001014794e */ /* 0x000fee0000000000 */
[----:B---345:R-:W-:Y:S05]  /*5db0*/  CALL.ABS.NOINC R14 ;  /* 0x000000000e007343 */ /* 0x038fea0003c00000 */
.L_x_94:
[----:B------:R-:W1:Y:S01]  /*5dc0*/  LDCU.64 UR8, c[0x4][0x80] ;  /* 0x01001000ff0877ac */ /* 0x000e620008000a00 */
[----:B------:R-:W2:Y:S01]  /*5dd0*/  LDC.64 R2, c[0x4][R2] ;  /* 0x0100000002027b82 */ /* 0x000ea20000000a00 */
[----:B------:R-:W-:Y:S02]  /*5de0*/  HFMA2 R12, -RZ, RZ, 0, 5.9604644775390625e-08 ;  /* 0x00000001ff0c7431 */ /* 0x000fe400000001ff */
[----:B------:R-:W-:Y:S02]  /*5df0*/  IMAD.MOV.U32 R8, RZ, RZ, 0x70 ;  /* 0x00000070ff087424 */ /* 0x000fe400078e00ff */
[----:B------:R-:W-:Y:S01]  /*5e00*/  IMAD.MOV.U32 R13, RZ, RZ, RZ ;  /* 0x000000ffff0d7224 */ /* 0x000fe200078e00ff */
[----:B------:R-:W3:Y:S01]  /*5e10*/  LDCU.64 UR6, c[0x4][0x88] ;  /* 0x01001100ff0677ac */ /* 0x000ee20008000a00 */
[----:B------:R-:W4:Y:S01]  /*5e20*/  LDCU.64 UR4, c[0x4][0x8] ;  /* 0x01000100ff0477ac */ /* 0x000f220008000a00 */
[----:B-1----:R-:W-:Y:S02]  /*5e30*/  MOV R4, UR8 ;  /* 0x0000000800047c02 */ /* 0x002fe40008000f00 */
[----:B------:R-:W-:Y:S02]  /*5e40*/  MOV R5, UR9 ;  /* 0x0000000900057c02 */ /* 0x000fe40008000f00 */
[----:B---3--:R-:W-:Y:S01]  /*5e50*/  MOV R7, UR7 ;  /* 0x0000000700077c02 */ /* 0x008fe20008000f00 */
[----:B------:R-:W-:Y:S01]  /*5e60*/  IMAD.U32 R6, RZ, RZ, UR6 ;  /* 0x00000006ff067e24 */ /* 0x000fe2000f8e00ff */
[----:B----4-:R-:W-:Y:S01]  /*5e70*/  MOV R11, UR5 ;  /* 0x00000005000b7c02 */ /* 0x010fe20008000f00 */
[----:B------:R-:W-:Y:S02]  /*5e80*/  IMAD.U32 R10, RZ, RZ, UR4 ;  /* 0x00000004ff0a7e24 */ /* 0x000fe4000f8e00ff */
[----:B------:R-:W-:Y:S07]  /*5e90*/  LEPC R20, `(.L_x_93) ;  /* 0x000000001014794e */ /* 0x000fee0000000000 */
[----:B--2---:R-:W-:Y:S05]  /*5ea0*/  CALL.ABS.NOINC R2 ;  /* 0x0000000002007343 */ /* 0x004fea0003c00000 */
.L_x_93:
[----:B------:R-:W-:Y:S05]  /*5eb0*/  BSYNC.RECONVERGENT B6 ;  /* 0x0000000000067941 */ /* 0x000fea0003800200 */
.L_x_92:
[----:B------:R-:W-:Y:S02]  /*5ec0*/  R2UR UR6, R48 ;  /* 0x00000000300672ca */ /* 0x000fe400000e0000 */
[----:B------:R-:W-:Y:S02]  /*5ed0*/  R2UR UR5, R58 ;  /* 0x000000003a0572ca */ /* 0x000fe400000e0000 */
[----:B------:R-:W-:Y:S02]  /*5ee0*/  R2UR UR4, R57 ;  /* 0x00000000390472ca */ /* 0x000fe400000e0000 */
[----:B------:R-:W-:Y:S02]  /*5ef0*/  ISETP.NE.U32.AND P4, PT, R42, RZ, PT ;  /* 0x000000ff2a00720c */ /* 0x000fe40003f85070 */
[----:B------:R-:W-:Y:S02]  /*5f00*/  ISETP.NE.U32.AND P2, PT, RZ, UR54, PT ;  /* 0x00000036ff007c0c */ /* 0x000fe4000bf45070 */
[----:B------:R-:W-:Y:S02]  /*5f10*/  ISETP.NE.AND.EX P4, PT, R43, RZ, PT, P4 ;  /* 0x000000ff2b00720c */ /* 0x000fe40003f85340 */
[----:B------:R-:W-:Y:S01]  /*5f20*/  ISETP.NE.AND.EX P2, PT, RZ, UR55, PT, P2 ;  /* 0x00000037ff007c0c */ /* 0x000fe2000bf45320 */
[----:B------:R-:W-:Y:S02]  /*5f30*/  UISETP.NE.AND UP2, UPT, UR6, URZ, UPT ;  /* 0x000000ff0600728c */ /* 0x000fe4000bf45270 */
[----:B------:R-:W-:Y:S04]  /*5f40*/  UISETP.NE.U32.AND UP0, UPT, UR5, URZ, UPT ;  /* 0x000000ff0500728c */ /* 0x000fe8000bf05070 */
[----:B------:R-:W-:Y:S01]  /*5f50*/  UISETP.NE.AND.EX UP1, UPT, UR4, URZ, UPT, UP0 ;  /* 0x000000ff0400728c */ /* 0x000fe2000bf25300 */
[----:B------:R-:W-:Y:S01]  /*5f60*/  PLOP3.LUT P1, PT, PT, PT, UP2, 0x80, 0x8 ;  /* 0x000000000008781c */ /* 0x000fe20003f2f028 */
[----:B------:R-:W-:Y:S03]  /*5f70*/  UPLOP3.LUT UP0, UPT, UPT, UPT, UPT, 0x40, 0x4 ;  /* 0x000000000004789c */ /* 0x000fe60003f0e870 */
[----:B------:R-:W-:Y:S06]  /*5f80*/  @UP2 UPLOP3.LUT UP0, UPT, UPT, UPT, UP1, 0x80, 0x8 ;  /* 0x000000000008289c */ /* 0x000fec0003f0f010 */
[----:B------:R-:W-:Y:S01]  /*5f90*/  PLOP3.LUT P0, PT, PT, PT, UP0, 0x80, 0x8 ;  /* 0x000000000008781c */ /* 0x000fe20003f0f008 */
[----:B------:R-:W-:Y:S01]  /*5fa0*/  @!UPT UIADD3 URZ, UPT, UPT, URZ, URZ, URZ ;  /* 0x000000fffffff290 */ /* 0x000fe2000fffe0ff */
[----:B------:R-:W-:Y:S11]  /*5fb0*/  BRA.U !UP1, `(.L_x_95) ;  /* 0x0000000109407547 */ /* 0x000ff6000b800000 */
[----:B------:R-:W-:Y:S01]  /*5fc0*/  UISETP.NE.U32.AND UP0, UPT, UR54, URZ, UPT ;  /* 0x000000ff3600728c */ /* 0x000fe2000bf05070 */
[----:B------:R-:W-:Y:S01]  /*5fd0*/  R2UR UR6, R58 ;  /* 0x000000003a0672ca */ /* 0x000fe200000e0000 */
[----:B------:R-:W2:Y:S01]  /*5fe0*/  LDCU.64 UR8, c[0x0][0x358] ;  /* 0x00006b00ff0877ac */ /* 0x000ea20008000a00 */
[----:B------:R-:W-:Y:S02]  /*5ff0*/  HFMA2 R45, -RZ, RZ, 0, 5.9604644775390625e-08 ;  /* 0x00000001ff2d7431 */ /* 0x000fe400000001ff */
[----:B-1----:R-:W-:Y:S01]  /*6000*/  IMAD.MOV.U32 R0, RZ, RZ, 0x1 ;  /* 0x00000001ff007424 */ /* 0x002fe200078e00ff */
[----:B------:R-:W-:Y:S06]  /*6010*/  UISETP.NE.AND.EX UP0, UPT, UR55, URZ, UPT, UP0 ;  /* 0x000000ff3700728c */ /* 0x000fec000bf05300 */
[----:B------:R-:W-:Y:S05]  /*6020*/  PLOP3.LUT P3, PT, PT, PT, UP0, 0x80, 0x8 ;  /* 0x000000000008781c */ /* 0x000fea0003f6f008 */
[----:B------:R-:W1:Y:S01]  /*6030*/  @UP0 LDCU.64 UR4, c[0x0][0x888] ;  /* 0x00011100ff0407ac */ /* 0x000e620008000a00 */
[----:B------:R-:W-:Y:S07]  /*6040*/  @UP0 UIMAD UR6, UR36, UR6, URZ ;  /* 0x00000006240602a4 */ /* 0x000fee000f8e02ff */
[----:B------:R-:W-:Y:S01]  /*6050*/  @!P3 PRMT R45, R0, 0x7610, R45 ;  /* 0x00007610002db816 */ /* 0x000fe2000000002d */
[----:B-1----:R-:W-:Y:S06]  /*6060*/  @UP0 UIMAD.WIDE UR4, UR6, 0x4, UR4 ;  /* 0x00000004060408a5 */ /* 0x002fec000f8e0204 */
[----:B------:R-:W-:Y:S02]  /*6070*/  IMAD.U32 R2, RZ, RZ, UR4 ;  /* 0x00000004ff027e24 */ /* 0x000fe4000f8e00ff */
[----:B------:R-:W-:Y:S03]  /*6080*/  IMAD.U32 R3, RZ, RZ, UR5 ;  /* 0x00000005ff037e24 */ /* 0x000fe6000f8e00ff */
[----:B------:R-:W1:Y:S02]  /*6090*/  @!UP0 LDCU UR4, c[0x0][0x880] ;  /* 0x00011000ff0487ac */ /* 0x000e640008000800 */
[----:B--2--5:R2:W5:Y:S02]  /*60a0*/  @P3 LDG.E R27, desc[UR8][R2.64] ;  /* 0x00000008021b3981 */ /* 0x024564000c1e1900 */
[----:B-12---:R-:W-:Y:S02]  /*60b0*/  @!P3 MOV R27, UR4 ;  /* 0x00000004001bbc02 */ /* 0x006fe40008000f00 */
.L_x_95:
[----:B------:R-:W-:Y:S05]  /*60c0*/  @!P4 BRA `(.L_x_96) ;  /* 0x000000000024c947 */ /* 0x000fea0003800000 */
[----:B------:R-:W-:Y:S01]  /*60d0*/  ISETP.NE.U32.AND P3, PT, R40, RZ, PT ;  /* 0x000000ff2800720c */ /* 0x000fe20003f65070 */
[----:B------:R-:W2:Y:S03]  /*60e0*/  LDCU.64 UR4, c[0x0][0x358] ;  /* 0x00006b00ff0477ac */ /* 0x000ea60008000a00 */
[----:B------:R-:W-:Y:S11]  /*60f0*/  ISETP.NE.AND.EX P3, PT, R41, RZ, PT, P3 ;  /* 0x000000ff2900720c */ /* 0x000ff60003f65330 */
[----:B------:R-:W-:Y:S02]  /*6100*/  @!UPT UIADD3 URZ, UPT, UPT, URZ, URZ, URZ ;  /* 0x000000fffffff290 */ /* 0x000fe4000fffe0ff */
[----:B------:R-:W3:Y:S01]  /*6110*/  @P3 LDC.64 R2, c[0x0][0x8a8] ;  /* 0x00022a00ff023b82 */ /* 0x000ee20000000a00 */
[----:B-1----:R-:W-:Y:S04]  /*6120*/  @P3 IMAD R0, R42, UR36, RZ ;  /* 0x000000242a003c24 */ /* 0x002fe8000f8e02ff */
[----:B---3--:R-:W-:Y:S05]  /*6130*/  @P3 IMAD.WIDE R2, R0, 0x4, R2 ;  /* 0x0000000400023825 */ /* 0x008fea00078e0202 */
[----:B--2--5:R2:W5:Y:S02]  /*6140*/  @P3 LDG.E R24, desc[UR4][R2.64] ;  /* 0x0000000402183981 */ /* 0x024564000c1e1900 */
[----:B--2---:R-:W3:Y:S02]  /*6150*/  @!P3 LDC R24, c[0x0][0x8a0] ;  /* 0x00022800ff18bb82 */ /* 0x004ee40000000800 */
.L_x_96:
[----:B-----5:R-:W-:Y:S01]  /*6160*/  FSETP.NEU.AND P3, PT, R27, RZ, PT ;  /* 0x000000ff1b00720b */ /* 0x020fe20003f6d000 */
[----:B------:R-:W-:Y:S01]  /*6170*/  IMAD.SHL.U32 R63, R44, 0x2, RZ ;  /* 0x000000022c3f7824 */ /* 0x000fe200078e00ff */
[----:B------:R-:W-:Y:S01]  /*6180*/  SEL R4, RZ, 0xffffffff, P2 ;  /* 0xffffffffff047807 */ /* 0x000fe20001000000 */
[----:B------:R-:W-:Y:S01]  /*6190*/  BSSY B1, `(.L_x_97) ;  /* 0x0000036000017945 */ /* 0x000fe20003800000 */
[----:B------:R-:W-:Y:S01]  /*61a0*/  @P1 LOP3.LUT P2, RZ, R45, 0xff, RZ, 0xc0, !PT ;  /* 0x000000ff2dff1812 */ /* 0x000fe2000784c0ff */
[----:B------:R-:W-:Y:S01]  /*61b0*/  VIADD R61, R63, UR44 ;  /* 0x0000002c3f3d7c36 */ /* 0x000fe20008000000 */
[----:B-1----:R-:W-:Y:S01]  /*61c0*/  @P1 SEL R0, RZ, 0xffffffff, P3 ;  /* 0xffffffffff001807 */ /* 0x002fe20001800000 */
[----:B------:R-:W-:Y:S01]  /*61d0*/  IMAD.MOV.U32 R64, RZ, RZ, 0x1 ;  /* 0x00000001ff407424 */ /* 0x000fe200078e00ff */
[----:B------:R-:W-:Y:S01]  /*61e0*/  LOP3.LUT R54, R54, 0x1, RZ, 0x3c, !PT ;  /* 0x0000000136367812 */ /* 0x000fe200078e3cff */
[----:B------:R-:W-:Y:S01]  /*61f0*/  IMAD.MOV.U32 R62, RZ, RZ, RZ ;  /* 0x000000ffff3e7224 */ /* 0x000fe200078e00ff */
[----:B------:R-:W-:Y:S02]  /*6200*/  @P0 SEL R0, R4, R0, !P2 ;  /* 0x0000000004000207 */ /* 0x000fe40005000000 */
[----:B------:R-:W-:Y:S02]  /*6210*/  CS2R R38, SRZ ;  /* 0x0000000000267805 */ /* 0x000fe4000001ff00 */
[----:B------:R-:W-:Y:S02]  /*6220*/  LEA R26, R22, UR44, 0x3 ;  /* 0x0000002c161a7c11 */ /* 0x000fe4000f8e18ff */
[----:B------:R-:W-:Y:S02]  /*6230*/  CS2R R36, SRZ ;  /* 0x0000000000247805 */ /* 0x000fe4000001ff00 */
[----:B------:R-:W-:Y:S02]  /*6240*/  @P1 LOP3.LUT R0, R0, 0x1, RZ, 0xc0, !PT ;  /* 0x0000000100001812 */ /* 0x000fe400078ec0ff */
[----:B------:R-:W-:Y:S02]  /*6250*/  CS2R R30, SRZ ;  /* 0x00000000001e7805 */ /* 0x000fe4000001ff00 */
[----:B------:R-:W-:Y:S02]  /*6260*/  SHF.L.U32 R2, R53, 0x1f, RZ ;  /* 0x0000001f35027819 */ /* 0x000fe400000006ff */
[----:B------:R-:W-:Y:S02]  /*6270*/  CS2R R28, SRZ ;  /* 0x00000000001c7805 */ /* 0x000fe4000001ff00 */
[----:B------:R-:W-:Y:S01]  /*6280*/  ISETP.NE.U32.OR P5, PT, R0, 0x1, !P1 ;  /* 0x000000010000780c */ /* 0x000fe20004fa5470 */
[----:B------:R-:W-:Y:S01]  /*6290*/  IMAD.IADD R60, R55, 0x1, R61 ;  /* 0x00000001373c7824 */ /* 0x000fe200078e023d */
[----:B------:R-:W-:Y:S02]  /*62a0*/  PLOP3.LUT P2, PT, PT, PT, UP1, 0x80, 0x8 ;  /* 0x000000000008781c */ /* 0x000fe40003f4f018 */
[----:B------:R-:W-:Y:S02]  /*62b0*/  LEA.HI R25, R22, R22, RZ, 0x1 ;  /* 0x0000001616197211 */ /* 0x000fe400078f08ff */
[----:B------:R-:W-:Y:S02]  /*62c0*/  LOP3.LUT P4, R50, R45, 0xff, RZ, 0xc0, !PT ;  /* 0x000000ff2d327812 */ /* 0x000fe4000788c0ff */
[----:B------:R-:W-:Y:S02]  /*62d0*/  SEL R3, RZ, 0xffffffff, P3 ;  /* 0xffffffffff037807 */ /* 0x000fe40001800000 */
[----:B------:R-:W-:Y:S03]  /*62e0*/  P2R R59, PR, RZ, 0x20 ;  /* 0x00000020ff3b7803 */ /* 0x000fe60000000000 */
[----:B------:R-:W-:Y:S02]  /*62f0*/  @P5 SHF.L.U32 R0, R54, 0x1f, RZ ;  /* 0x0000001f36005819 */ /* 0x000fe400000006ff */
[----:B------:R-:W-:Y:S02]  /*6300*/  @P2 SEL R3, R4, R3, !P4 ;  /* 0x0000000304032207 */ /* 0x000fe40006000000 */
[----:B------:R1:W2:Y:S02]  /*6310*/  @P5 SYNCS.PHASECHK.TRANS64.TRYWAIT P1, [UR44+0x40], R0 ;  /* 0x00004000ff0055a7 */ /* 0x0002a4000802112c */
[----:B------:R-:W-:Y:S04]  /*6320*/  LOP3.LUT R3, R3, 0x1, RZ, 0xc0, !PT ;  /* 0x0000000103037812 */ /* 0x000fe800078ec0ff */
[----:B------:R-:W-:Y:S04]  /*6330*/  ISETP.NE.U32.AND P2, PT, R3, 0x1, PT ;  /* 0x000000010300780c */ /* 0x000fe80003f45070 */
[----:B------:R-:W-:Y:S01]  /*6340*/  P2R R65, PR, RZ, 0x4 ;  /* 0x00000004ff417803 */ /* 0x000fe20000000000 */
[----:B------:R4:W3:Y:S01]  /*6350*/  SYNCS.PHASECHK.TRANS64.TRYWAIT P0, [R26+URZ+0xb0], R2 ;  /* 0x0000b0021a0075a7 */ /* 0x0008e200080011ff */
[C---:B-1----:R-:W-:Y:S01]  /*6360*/  IMAD.SHL.U32 R0, R25.reuse, 0x40, RZ ;  /* 0x0000004019007824 */ /* 0x042fe200078e00ff */
[----:B------:R-:W-:Y:S04]  /*6370*/  LOP3.LUT R25, R25, 0xffe, RZ, 0xc0, !PT ;  /* 0x00000ffe19197812 */ /* 0x000fe800078ec0ff */
[----:B------:R-:W-:Y:S01]  /*6380*/  LOP3.LUT R0, R0, 0xffffff80, RZ, 0xc0, !PT ;  /* 0xffffff8000007812 */ /* 0x000fe200078ec0ff */
[----:B------:R-:W-:Y:S04]  /*6390*/  IMAD.IADD R25, R22, 0x1, -R25 ;  /* 0x0000000116197824 */ /* 0x000fe800078e0a19 */
[----:B------:R-:W-:Y:S04]  /*63a0*/  IMAD.IADD R0, R23, 0x1, R0 ;  /* 0x0000000117007824 */ /* 0x000fe800078e0200 */
[----:B------:R-:W-:Y:S01]  /*63b0*/  IMAD R25, R25, 0x100000, R0 ;  /* 0x0010000019197824 */ /* 0x000fe200078e0200 */
[----:B--2---:R-:W-:Y:S01]  /*63c0*/  @P5 SEL R64, RZ, 0x1, !P1 ;  /* 0x00000001ff405807 */ /* 0x004fe20004800000 */
[----:B----4-:R-:W-:Y:S06]  /*63d0*/  @!P5 BRA `(.L_x_98) ;  /* 0x000000000044d947 */ /* 0x010fec0003800000 */
[----:B------:R-:W-:Y:S01]  /*63e0*/  IMAD.MOV.U32 R38, RZ, RZ, RZ ;  /* 0x000000ffff267224 */ /* 0x000fe200078e00ff */
[----:B------:R-:W-:Y:S01]  /*63f0*/  ISETP.NE.AND P1, PT, R64, RZ, PT ;  /* 0x000000ff4000720c */ /* 0x000fe20003f25270 */
[----:B------:R-:W-:Y:S01]  /*6400*/  BSSY B0, `(.L_x_99) ;  /* 0x0000008000007945 */ /* 0x000fe20003800000 */
[----:B------:R-:W-:Y:S02]  /*6410*/  CS2R R30, SRZ ;  /* 0x00000000001e7805 */ /* 0x000fe4000001ff00 */
[----:B------:R-:W-:Y:S02]  /*6420*/  CS2R R28, SRZ ;  /* 0x00000000001c7805 */ /* 0x000fe4000001ff00 */
[----:B------:R-:W-:Y:S07]  /*6430*/  CS2R R36, SRZ ;  /* 0x0000000000247805 */ /* 0x000fee000001ff00 */
[----:B------:R-:W-:Y:S05]  /*6440*/  @P1 BRA `(.L_x_100) ;  /* 0x00000000000c1947 */ /* 0x000fea0003800000 */
[----:B------:R-:W-:Y:S04]  /*6450*/  SHF.L.U32 R3, R54, 0x1f, RZ ;  /* 0x0000001f36037819 */ /* 0x000fe800000006ff */
[----:B------:R-:W1:Y:S02]  /*6460*/  SYNCS.PHASECHK.TRANS64.TRYWAIT P1, [UR44+0x40], R3 ;  /* 0x00004003ff0075a7 */ /* 0x000e64000802112c */
[----:B-1----:R-:W-:Y:S05]  /*6470*/  @!P1 BRA `(.L_x_101) ;  /* 0x0000002c00b09947 */ /* 0x002fea0003800000 */
.L_x_100:
[----:B------:R-:W-:Y:S05]  /*6480*/  BSYNC B0 ;  /* 0x0000000000007941 */ /* 0x000fea0003800000 */
.L_x_99:
[----:B------:R-:W-:Y:S01]  /*6490*/  ISETP.NE.AND P1, PT, R65, RZ, PT ;  /* 0x000000ff4100720c */ /* 0x000fe20003f25270 */
[----:B------:R-:W-:Y:S11]  /*64a0*/  HFMA2 R62, -RZ, RZ, 0, 5.9604644775390625e-08 ;  /* 0x00000001ff3e7431 */ /* 0x000ff600000001ff */
[----:B------:R-:W-:Y:S01]  /*64b0*/  @!UPT UIADD3 URZ, UPT, UPT, URZ, URZ, URZ ;  /* 0x000000fffffff290 */ /* 0x000fe2000fffe0ff */
[----:B------:R-:W-:Y:S05]  /*64c0*/  @P1 WARPSYNC.ALL ;  /* 0x0000000000001948 */ /* 0x000fea0003800000 */
[----:B------:R2:W4:Y:S04]  /*64d0*/  @P1 LDSM.16.M88.4 R28, [R63+UR44+0x200] ;  /* 0x0002002c3f1c183b */ /* 0x0005280008000200 */
[----:B------:R2:W1:Y:S02]  /*64e0*/  @P1 LDSM.16.M88.4 R36, [R60+0x200] ;  /* 0x000200003c24183b */ /* 0x0004640000000200 */
.L_x_98:
[----:B------:R-:W-:Y:S05]  /*64f0*/  BSYNC B1 ;  /* 0x0000000000017941 */ /* 0x000fea0003800000 */
.L_x_97:
[----:B-1----:R-:W-:Y:S04]  /*6500*/  SHF.R.U32.HI R0, RZ, 0x15, R25 ;  /* 0x00000015ff007819 */ /* 0x002fe80000011619 */
[----:B------:R-:W-:Y:S01]  /*6510*/  LOP3.LUT P1, RZ, R0, 0x3, R46, 0x48, !PT ;  /* 0x0000000300ff7812 */ /* 0x000fe2000782482e */
[----:B------:R-:W-:Y:S01]  /*6520*/  @!UPT UIADD3 URZ, UPT, UPT, URZ, URZ, URZ ;  /* 0x000000fffffff290 */ /* 0x000fe2000fffe0ff */
[----:B---3--:R-:W-:Y:S11]  /*6530*/  @P0 BRA `(.L_x_102) ;  /* 0x0000000000080947 */ /* 0x008ff60003800000 */
[----:B------:R-:W1:Y:S02]  /*6540*/  SYNCS.PHASECHK.TRANS64.TRYWAIT P0, [R26+URZ+0xb0], R2 ;  /* 0x0000b0021a0075a7 */ /* 0x000e6400080011ff */
[----:B-1----:R-:W-:Y:S05]  /*6550*/  @!P0 BRA `(.L_x_103) ;  /* 0x0000002c00908947 */ /* 0x002fea0003800000 */
.L_x_102:
[----:B------:R-:W-:Y:S05]  /*6560*/  @!P1 BRA `(.L_x_104) ;  /* 0x0000000000409947 */ /* 0x000fea0003800000 */
[----:B------:R-:W3:Y:S01]  /*6570*/  LDCU.64 UR8, c[0x4][0x70] ;  /* 0x01000e00ff0877ac */ /* 0x000ee20008000a00 */
[----:B------:R-:W-:Y:S01]  /*6580*/  MOV R3, 0x0 ;  /* 0x0000000000037802 */ /* 0x000fe20000000f00 */
[----:B------:R-:W-:Y:S02]  /*6590*/  HFMA2 R12, -RZ, RZ, 0, 5.9604644775390625e-08 ;  /* 0x00000001ff0c7431 */ /* 0x000fe400000001ff */
[----:B------:R-:W-:Y:S02]  /*65a0*/  IMAD.MOV.U32 R8, RZ, RZ, 0x192 ;  /* 0x00000192ff087424 */ /* 0x000fe400078e00ff */
[----:B------:R-:W-:Y:S01]  /*65b0*/  IMAD.MOV.U32 R13, RZ, RZ, RZ ;  /* 0x000000ffff0d7224 */ /* 0x000fe200078e00ff */
[----:B------:R-:W5:Y:S01]  /*65c0*/  LDCU.64 UR6, c[0x4][0x78] ;  /* 0x01000f00ff0677ac */ /* 0x000f620008000a00 */
[----:B-1----:R-:W1:Y:S01]  /*65d0*/  LDC.64 R2, c[0x4][R3] ;  /* 0x0100000003027b82 */ /* 0x002e620000000a00 */
[----:B------:R-:W2:Y:S01]  /*65e0*/  LDCU.64 UR4, c[0x4][0x10] ;  /* 0x01000200ff0477ac */ /* 0x000ea20008000a00 */
[----:B---3--:R-:W-:Y:S01]  /*65f0*/  MOV R5, UR9 ;  /* 0x0000000900057c02 */ /* 0x008fe20008000f00 */
[----:B------:R-:W-:Y:S01]  /*6600*/  IMAD.U32 R4, RZ, RZ, UR8 ;  /* 0x00000008ff047e24 */ /* 0x000fe2000f8e00ff */
[----:B-----5:R-:W-:Y:S01]  /*6610*/  MOV R7, UR7 ;  /* 0x0000000700077c02 */ /* 0x020fe20008000f00 */
[----:B------:R-:W-:Y:S01]  /*6620*/  IMAD.U32 R6, RZ, RZ, UR6 ;  /* 0x00000006ff067e24 */ /* 0x000fe2000f8e00ff */
[----:B--2---:R-:W-:Y:S01]  /*6630*/  MOV R11, UR5 ;  /* 0x00000005000b7c02 */ /* 0x004fe20008000f00 */
[----:B------:R-:W-:Y:S02]  /*6640*/  IMAD.U32 R10, RZ, RZ, UR4 ;  /* 0x00000004ff0a7e24 */ /* 0x000fe4000f8e00ff */
[----:B------:R-:W-:Y:S07]  /*6650*/  LEPC R20, `(.L_x_104) ;  /* 0x000000001014794e */ /* 0x000fee0000000000 */
[----:B-1--4-:R-:W-:Y:S05]  /*6660*/  CALL.ABS.NOINC R2 ;  /* 0x0000000002007343 */ /* 0x012fea0003c00000 */
.L_x_104:
[----:B------:R-:W-:Y:S05]  /*6670*/  WARPSYNC.ALL ;  /* 0x0000000000007948 */ /* 0x000fea0003800000 */
[----:B------:R-:W-:Y:S01]  /*6680*/  R2UR UR4, R25 ;  /* 0x00000000190472ca */ /* 0x000fe200000e0000 */
[--C-:B----4-:R-:W-:Y:S01]  /*6690*/  HADD2.F32 R3, -RZ, R28.reuse.H0_H0 ;  /* 0x2000001cff037230 */ /* 0x110fe20000004100 */
[----:B------:R-:W-:Y:S01]  /*66a0*/  ISETP.NE.AND P0, PT, R56, RZ, PT ;  /* 0x000000ff3800720c */ /* 0x000fe20003f05270 */
[--C-:B------:R-:W-:Y:S01]  /*66b0*/  HADD2.F32 R20, -RZ, R29.reuse.H0_H0 ;  /* 0x2000001dff147230 */ /* 0x100fe20000004100 */
[----:B------:R-:W-:Y:S01]  /*66c0*/  BSSY.RECONVERGENT B0, `(.L_x_105) ;  /* 0x000004c000007945 */ /* 0x000fe20003800200 */
[----:B------:R-:W-:Y:S08]  /*66d0*/  HADD2.F32 R21, -RZ, R29.H1_H1 ;  /* 0x3000001dff157230 */ /* 0x000ff00000004100 */
[----:B------:R-:W3:Y:S02]  /*66e0*/  LDTM.16dp256bit.x4 R4, tmem[UR4] ;  /* 0x00000004000479ee */ /* 0x000ee40008120000 */
[C---:B---3--:R-:W-:Y:S01]  /*66f0*/  FMUL R0, R24.reuse, R4 ;  /* 0x0000000418007220 */ /* 0x048fe20000400000 */
[----:B------:R-:W-:Y:S02]  /*6700*/  HADD2.F32 R4, -RZ, R28.H1_H1 ;  /* 0x3000001cff047230 */ /* 0x000fe40000004100 */
[C---:B-1----:R-:W-:Y:S01]  /*6710*/  FMUL R2, R24.reuse, R5 ;  /* 0x0000000518027220 */ /* 0x042fe20000400000 */
[C---:B------:R-:W-:Y:S01]  /*6720*/  FMUL R7, R24.reuse, R7 ;  /* 0x0000000718077220 */ /* 0x040fe20000400000 */
[C---:B------:R-:W-:Y:S01]  /*6730*/  FFMA R0, R27.reuse, R3, R0 ;  /* 0x000000031b007223 */ /* 0x040fe20000000000 */
[C---:B------:R-:W-:Y:S01]  /*6740*/  FMUL R3, R24.reuse, R6 ;  /* 0x0000000618037220 */ /* 0x040fe20000400000 */
[C---:B------:R-:W-:Y:S01]  /*6750*/  FFMA R2, R27.reuse, R4, R2 ;  /* 0x000000041b027223 */ /* 0x040fe20000000002 */
[C---:B------:R-:W-:Y:S01]  /*6760*/  FMUL R4, R24.reuse, R8 ;  /* 0x0000000818047220 */ /* 0x040fe20000400000 */
[C---:B------:R-:W-:Y:S01]  /*6770*/  FMUL R8, R24.reuse, R12 ;  /* 0x0000000c18087220 */ /* 0x040fe20000400000 */
[C---:B------:R-:W-:Y:S01]  /*6780*/  FFMA R3, R27.reuse, R20, R3 ;  /* 0x000000141b037223 */ /* 0x040fe20000000003 */
[----:B------:R-:W-:Y:S01]  /*6790*/  FMUL R12, R24, R16 ;  /* 0x00000010180c7220 */ /* 0x000fe20000400000 */
[--C-:B------:R-:W-:Y:S01]  /*67a0*/  HADD2.F32 R16, -RZ, R30.reuse.H0_H0 ;  /* 0x2000001eff107230 */ /* 0x100fe20000004100 */
[----:B------:R-:W-:Y:S01]  /*67b0*/  F2FP.F16.F32.PACK_AB R32, R2, R0 ;  /* 0x000000000220723e */ /* 0x000fe200000000ff */
[----:B------:R-:W-:Y:S02]  /*67c0*/  HADD2.F32 R0, -RZ, R30.H1_H1 ;  /* 0x3000001eff007230 */ /* 0x000fe40000004100 */
[C---:B------:R-:W-:Y:S01]  /*67d0*/  FFMA R7, R27.reuse, R21, R7 ;  /* 0x000000151b077223 */ /* 0x040fe20000000007 */
[C---:B------:R-:W-:Y:S01]  /*67e0*/  FMUL R5, R24.reuse, R9 ;  /* 0x0000000918057220 */ /* 0x040fe20000400000 */
[--C-:B------:R-:W-:Y:S02]  /*67f0*/  HADD2.F32 R2, -RZ, R31.reuse.H0_H0 ;  /* 0x2000001fff027230 */ /* 0x100fe40000004100 */
[C---:B------:R-:W-:Y:S01]  /*6800*/  FFMA R4, R27.reuse, R16, R4 ;  /* 0x000000101b047223 */ /* 0x040fe20000000004 */
[C---:B------:R-:W-:Y:S01]  /*6810*/  FMUL R6, R24.reuse, R10 ;  /* 0x0000000a18067220 */ /* 0x040fe20000400000 */
[C---:B------:R-:W-:Y:S01]  /*6820*/  FFMA R5, R27.reuse, R0, R5 ;  /* 0x000000001b057223 */ /* 0x040fe20000000005 */
[----:B------:R-:W-:Y:S02]  /*6830*/  HADD2.F32 R16, -RZ, R31.H1_H1 ;  /* 0x3000001fff107230 */ /* 0x000fe40000004100 */
[C---:B------:R-:W-:Y:S01]  /*6840*/  FMUL R11, R24.reuse, R11 ;  /* 0x0000000b180b7220 */ /* 0x040fe20000400000 */
[----:B------:R-:W-:Y:S01]  /*6850*/  FFMA R6, R27, R2, R6 ;  /* 0x000000021b067223 */ /* 0x000fe20000000006 */
[--C-:B------:R-:W-:Y:S01]  /*6860*/  HADD2.F32 R0, -RZ, R36.reuse.H0_H0 ;  /* 0x20000024ff007230 */ /* 0x100fe20000004100 */
[----:B------:R-:W-:Y:S01]  /*6870*/  F2FP.F16.F32.PACK_AB R33, R7, R3 ;  /* 0x000000030721723e */ /* 0x000fe200000000ff */
[----:B------:R-:W-:Y:S02]  /*6880*/  HADD2.F32 R2, -RZ, R36.H1_H1 ;  /* 0x30000024ff027230 */ /* 0x000fe40000004100 */
[C---:B------:R-:W-:Y:S01]  /*6890*/  FMUL R9, R24.reuse, R13 ;  /* 0x0000000d18097220 */ /* 0x040fe20000400000 */
[--C-:B------:R-:W-:Y:S02]  /*68a0*/  HADD2.F32 R3, -RZ, R37.reuse.H0_H0 ;  /* 0x20000025ff037230 */ /* 0x100fe40000004100 */
[C---:B------:R-:W-:Y:S01]  /*68b0*/  FMUL R10, R24.reuse, R14 ;  /* 0x0000000e180a7220 */ /* 0x040fe20000400000 */
[C---:B------:R-:W-:Y:S01]  /*68c0*/  FFMA R11, R27.reuse, R16, R11 ;  /* 0x000000101b0b7223 */ /* 0x040fe2000000000b */
[C---:B------:R-:W-:Y:S01]  /*68d0*/  FFMA R8, R27.reuse, R0, R8 ;  /* 0x000000001b087223 */ /* 0x040fe20000000008 */
[C---:B------:R-:W-:Y:S01]  /*68e0*/  FFMA R9, R27.reuse, R2, R9 ;  /* 0x000000021b097223 */ /* 0x040fe20000000009 */
[----:B------:R-:W-:Y:S02]  /*68f0*/  HADD2.F32 R0, -RZ, R37.H1_H1 ;  /* 0x30000025ff007230 */ /* 0x000fe40000004100 */
[----:B------:R-:W-:Y:S01]  /*6900*/  FFMA R10, R27, R3, R10 ;  /* 0x000000031b0a7223 */ /* 0x000fe2000000000a */
[C---:B------:R-:W-:Y:S01]  /*6910*/  FMUL R15, R24.reuse, R15 ;  /* 0x0000000f180f7220 */ /* 0x040fe20000400000 */
[--C-:B------:R-:W-:Y:S01]  /*6920*/  HADD2.F32 R2, -RZ, R38.reuse.H0_H0 ;  /* 0x20000026ff027230 */ /* 0x100fe20000004100 */
[----:B------:R-:W-:Y:S01]  /*6930*/  F2FP.F16.F32.PACK_AB R34, R5, R4 ;  /* 0x000000040522723e */ /* 0x000fe200000000ff */
[----:B------:R-:W-:Y:S02]  /*6940*/  HADD2.F32 R3, -RZ, R38.H1_H1 ;  /* 0x30000026ff037230 */ /* 0x000fe40000004100 */
[C---:B------:R-:W-:Y:S01]  /*6950*/  FMUL R13, R24.reuse, R17 ;  /* 0x00000011180d7220 */ /* 0x040fe20000400000 */
[--C-:B------:R-:W-:Y:S02]  /*6960*/  HADD2.F32 R4, -RZ, R39.reuse.H0_H0 ;  /* 0x20000027ff047230 */ /* 0x100fe40000004100 */
[C---:B------:R-:W-:Y:S01]  /*6970*/  FMUL R14, R24.reuse, R18 ;  /* 0x00000012180e7220 */ /* 0x040fe20000400000 */
[----:B------:R-:W-:Y:S02]  /*6980*/  HADD2.F32 R5, -RZ, R39.H1_H1 ;  /* 0x30000027ff057230 */ /* 0x000fe40000004100 */
[C---:B------:R-:W-:Y:S01]  /*6990*/  FFMA R15, R27.reuse, R0, R15 ;  /* 0x000000001b0f7223 */ /* 0x040fe2000000000f */
[----:B------:R-:W-:Y:S01]  /*69a0*/  FMUL R19, R24, R19 ;  /* 0x0000001318137220 */ /* 0x000fe20000400000 */
[C---:B------:R-:W-:Y:S01]  /*69b0*/  FFMA R12, R27.reuse, R2, R12 ;  /* 0x000000021b0c7223 */ /* 0x040fe2000000000c */
[C---:B------:R-:W-:Y:S01]  /*69c0*/  FFMA R13, R27.reuse, R3, R13 ;  /* 0x000000031b0d7223 */ /* 0x040fe2000000000d */
[C---:B------:R-:W-:Y:S01]  /*69d0*/  FFMA R14, R27.reuse, R4, R14 ;  /* 0x000000041b0e7223 */ /* 0x040fe2000000000e */
[----:B------:R-:W-:Y:S01]  /*69e0*/  FFMA R19, R27, R5, R19 ;  /* 0x000000051b137223 */ /* 0x000fe20000000013 */
[----:B------:R-:W-:Y:S02]  /*69f0*/  F2FP.F16.F32.PACK_AB R35, R11, R6 ;  /* 0x000000060b23723e */ /* 0x000fe400000000ff */
[----:B------:R-:W-:Y:S02]  /*6a00*/  F2FP.F16.F32.PACK_AB R8, R9, R8 ;  /* 0x000000080908723e */ /* 0x000fe400000000ff */
[----:B------:R-:W-:Y:S01]  /*6a10*/  F2FP.F16.F32.PACK_AB R9, R15, R10 ;  /* 0x0000000a0f09723e */ /* 0x000fe200000000ff */
[----:B------:R1:W-:Y:S01]  /*6a20*/  STSM.16.M88.4 [R61+0x200], R32 ;  /* 0x000200203d007844 */ /* 0x0003e20000000200 */
[----:B------:R-:W-:Y:S02]  /*6a30*/  F2FP.F16.F32.PACK_AB R10, R13, R12 ;  /* 0x0000000c0d0a723e */ /* 0x000fe400000000ff */
[----:B------:R-:W-:Y:S05]  /*6a40*/  F2FP.F16.F32.PACK_AB R11, R19, R14 ;  /* 0x0000000e130b723e */ /* 0x000fea00000000ff */
[----:B------:R1:W-:Y:S01]  /*6a50*/  STSM.16.M88.4 [R60+0x200], R8 ;  /* 0x000200083c007844 */ /* 0x0003e20000000200 */
[----:B------:R-:W-:Y:S01]  /*6a60*/  @!PT LDS RZ, [RZ] ;  /* 0x00000000fffff984 */ /* 0x000fe20000000800 */
[----:B------:R-:W-:Y:S01]  /*6a70*/  @!PT LDS RZ, [RZ] ;  /* 0x00000000fffff984 */ /* 0x000fe20000000800 */
[----:B------:R-:W-:Y:S01]  /*6a80*/  @!PT LDS RZ, [RZ] ;  /* 0x00000000fffff984 */ /* 0x000fe20000000800 */
[----:B------:R-:W-:Y:S01]  /*6a90*/  @!PT LDS RZ, [RZ] ;  /* 0x00000000fffff984 */ /* 0x000fe20000000800 */
[----:B------:R3:W-:Y:S07]  /*6aa0*/  MEMBAR.ALL.CTA ;  /* 0x0000000000007992 */ /* 0x0007ee0000008000 */
[----:B---3--:R-:W3:Y:S02]  /*6ab0*/  FENCE.VIEW.ASYNC.S ;  /* 0x00000000000073c6 */ /* 0x008ee40000000000 */
[----:B---3--:R-:W-:Y:S06]  /*6ac0*/  BAR.SYNC.DEFER_BLOCKING 0x1, 0x80 ;  /* 0x0042000000007b1d */ /* 0x008fec0000010000 */
[----:B------:R-:W-:Y:S05]  /*6ad0*/  @P0 BRA `(.L_x_106) ;  /* 0x0000000000280947 */ /* 0x000fea0003800000 */
[----:B------:R-:W3:Y:S01]  /*6ae0*/  LDCU.64 UR6, c[0x0][0x348] ;  /* 0x00006900ff0677ac */ /* 0x000ee20008000a00 */
[----:B------:R-:W-:Y:S01]  /*6af0*/  UIADD3 UR4, UPT, UPT, UR44, 0x200, URZ ;  /* 0x000002002c047890 */ /* 0x000fe2000fffe0ff */
[----:B------:R-:W-:Y:S05]  /*6b00*/  UMOV UR51, UR36 ;  /* 0x0000002400337c82 */ /* 0x000fea0008000000 */
[----:B------:R-:W-:Y:S04]  /*6b10*/  MOV R49, UR4 ;  /* 0x0000000400317c02 */ /* 0x000fe80008000f00 */
[----:B------:R-:W-:Y:S01]  /*6b20*/  R2UR UR48, R49 ;  /* 0x00000000313072ca */ /* 0x000fe200000e0000 */
[----:B---3--:R-:W-:Y:S04]  /*6b30*/  UIADD3 UR4, UP0, UPT, UR6, 0x680, URZ ;  /* 0x0000068006047890 */ /* 0x008fe8000ff1e0ff */
[----:B------:R-:W-:Y:S09]  /*6b40*/  UIADD3.X UR5, UPT, UPT, URZ, UR7, URZ, UP0, !UPT ;  /* 0x00000007ff057290 */ /* 0x000ff200087fe4ff */
[----:B------:R3:W-:Y:S01]  /*6b50*/  UTMASTG.3D [UR48], [UR4] ;  /* 0x00000030040073b5 */ /* 0x0007e20008010000 */
[----:B------:R0:W-:Y:S01]  /*6b60*/  UTMACMDFLUSH ;  /* 0x00000000000079b7 */ /* 0x0001e20000000000 */
[----:B---3--:R-:W-:Y:S04]  /*6b70*/  DEPBAR.LE SB0, 0x1 ;  /* 0x000080400000791a */ /* 0x008fe80000000000 */
.L_x_106:
[----:B------:R-:W-:Y:S05]  /*6b80*/  BSYNC.RECONVERGENT B0 ;  /* 0x0000000000007941 */ /* 0x000fea0003800200 */
.L_x_105:
[----:B------:R-:W-:Y:S01]  /*6b90*/  BAR.SYNC.DEFER_BLOCKING 0x1, 0x80 ;  /* 0x0042000000007b1d */ /* 0x000fe20000010000 */
[----:B------:R-:W-:Y:S01]  /*6ba0*/  ISETP.NE.AND P1, PT, R59, RZ, PT ;  /* 0x000000ff3b00720c */ /* 0x000fe20003f25270 */
[----:B------:R-:W-:Y:S01]  /*6bb0*/  UISETP.NE.AND UP0, UPT, UR52, URZ, UPT ;  /* 0x000000ff3400728c */ /* 0x000fe2000bf05270 */
[----:B------:R-:W-:Y:S11]  /*6bc0*/  LEA R2, R62, UR44, 0x3 ;  /* 0x0000002c3e027c11 */ /* 0x000ff6000f8e18ff */
[----:B------:R-:W-:Y:S01]  /*6bd0*/  @P1 SHF.L.U32 R3, R54, 0x1f, RZ ;  /* 0x0000001f36031819 */ /* 0x000fe200000006ff */
[----:B------:R-:W-:Y:S06]  /*6be0*/  BRA.U !UP0, `(.L_x_107) ;  /* 0x0000000108247547 */ /* 0x000fec000b800000 */
[----:B------:R-:W-:Y:S01]  /*6bf0*/  IMAD.U32 R4, RZ, RZ, UR46 ;  /* 0x0000002eff047e24 */ /* 0x000fe2000f8e00ff */
[----:B------:R-:W-:Y:S01]  /*6c00*/  MOV R0, UR47 ;  /* 0x0000002f00007c02 */ /* 0x000fe20008000f00 */
[----:B------:R-:W-:Y:S03]  /*6c10*/  UIADD3 UR4, UPT, UPT, UR46, 0x1, URZ ;  /* 0x000000012e047890 */ /* 0x000fe6000fffe0ff */
[----:B------:R-:W-:Y:S01]  /*6c20*/  @P1 LEA R4, R4, UR44, 0x3 ;  /* 0x0000002c04041c11 */ /* 0x000fe2000f8e18ff */
[----:B------:R-:W-:Y:S04]  /*6c30*/  UISETP.NE.AND UP0, UPT, UR4, 0x4, UPT ;  /* 0x000000040400788c */ /* 0x000fe8000bf05270 */
[----:B------:R-:W-:Y:S01]  /*6c40*/  @P1 VIADD R4, R4, 0x60 ;  /* 0x0000006004041836 */ /* 0x000fe20000000000 */
[----:B------:R-:W-:Y:S04]  /*6c50*/  USEL UR46, UR4, URZ, UP0 ;  /* 0x000000ff042e7287 */ /* 0x000fe80008000000 */
[----:B------:R-:W-:Y:S04]  /*6c60*/  @P1 PRMT R0, R0, 0x654, R4 ;  /* 0x0000065400001816 */ /* 0x000fe80000000004 */
[----:B------:R3:W-:Y:S04]  /*6c70*/  @P1 SYNCS.ARRIVE.TRANS64.RED.A1T0 RZ, [R0+URZ], RZ ;  /* 0x000000ff00ff19a7 */ /* 0x0007e800081004ff */
.L_x_107:
[----:B------:R-:W4:Y:S01]  /*6c80*/  @P1 SYNCS.PHASECHK.TRANS64.TRYWAIT P0, [R2+URZ+0x40], R3 ;  /* 0x00004003020015a7 */ /* 0x000f2200080011ff */
[----:B------:R-:W-:Y:S01]  /*6c90*/  BSSY B1, `(.L_x_108) ;  /* 0x0000013000017945 */ /* 0x000fe20003800000 */
[----:B----4-:R-:W-:Y:S03]  /*6ca0*/  @P1 SEL R64, RZ, 0x1, !P0 ;  /* 0x00000001ff401807 */ /* 0x010fe60004000000 */
[----:B------:R-:W-:Y:S05]  /*6cb0*/  @!P1 BRA `(.L_x_109) ;  /* 0x0000000000409947 */ /* 0x000fea0003800000 */
[----:B------:R-:W-:Y:S01]  /*6cc0*/  ISETP.NE.AND P1, PT, R65, RZ, PT ;  /* 0x000000ff4100720c */ /* 0x000fe20003f25270 */
[----:B------:R-:W-:Y:S01]  /*6cd0*/  BSSY B0, `(.L_x_110) ;  /* 0x0000009000007945 */ /* 0x000fe20003800000 */
[----:B------:R-:W-:Y:S11]  /*6ce0*/  ISETP.NE.AND P0, PT, R64, RZ, PT ;  /* 0x000000ff4000720c */ /* 0x000ff60003f05270 */
[----:B------:R-:W-:Y:S05]  /*6cf0*/  @P1 IMAD R4, R62, 0x1000, R63 ;  /* 0x000010003e041824 */ /* 0x000fea00078e023f */
[----:B------:R-:W-:Y:S05]  /*6d00*/  @P1 IADD3 R3, PT, PT, R4, UR44, RZ ;  /* 0x0000002c04031c10 */ /* 0x000fea000fffe0ff */
[----:B------:R-:W-:Y:S01]  /*6d10*/  @P1 IMAD.IADD R3, R55, 0x1, R3 ;  /* 0x0000000137031824 */ /* 0x000fe200078e0203 */
[----:B------:R-:W-:Y:S06]  /*6d20*/  @P0 BRA `(.L_x_111) ;  /* 0x00000000000c0947 */ /* 0x000fec0003800000 */
[----:B---3--:R-:W-:Y:S04]  /*6d30*/  SHF.L.U32 R0, R54, 0x1f, RZ ;  /* 0x0000001f36007819 */ /* 0x008fe800000006ff */
[----:B------:R-:W3:Y:S02]  /*6d40*/  SYNCS.PHASECHK.TRANS64.TRYWAIT P0, [R2+URZ+0x40], R0 ;  /* 0x00004000020075a7 */ /* 0x000ee400080011ff */
[----:B---3--:R-:W-:Y:S05]  /*6d50*/  @!P0 BRA `(.L_x_112) ;  /* 0x0000002400a48947 */ /* 0x008fea0003800000 */
.L_x_111:
[----:B------:R-:W-:Y:S05]  /*6d60*/  BSYNC B0 ;  /* 0x0000000000007941 */ /* 0x000fea0003800000 */
.L_x_110:
[----:B------:R-:W-:Y:S02]  /*6d70*/  ISETP.NE.AND P0, PT, R65, RZ, PT ;  /* 0x000000ff4100720c */ /* 0x000fe40003f05270 */
[----:B------:R-:W-:Y:S11]  /*6d80*/  IADD3 R62, PT, PT, R62, 0x1, RZ ;  /* 0x000000013e3e7810 */ /* 0x000ff60007ffe0ff */
[----:B------:R-:W-:Y:S05]  /*6d90*/  @P0 WARPSYNC.ALL ;  /* 0x0000000000000948 */ /* 0x000fea0003800000 */
[----:B------:R4:W1:Y:S04]  /*6da0*/  @P0 LDSM.16.M88.4 R28, [R4+UR44+0x200] ;  /* 0x0002002c041c083b */ /* 0x0008680008000200 */
[----:B------:R4:W1:Y:S02]  /*6db0*/  @P0 LDSM.16.M88.4 R36, [R3+0x200] ;  /* 0x000200000324083b */ /* 0x0008640000000200 */
.L_x_109:
[----:B------:R-:W-:Y:S05]  /*6dc0*/  BSYNC B1 ;  /* 0x0000000000017941 */ /* 0x000fea0003800000 */
.L_x_108:
[----:B---3--:R-:W-:Y:S05]  /*6dd0*/  VIADD R0, R25, 0x20 ;  /* 0x0000002019007836 */ /* 0x008fea0000000000 */
[----:B------:R-:W-:Y:S04]  /*6de0*/  SHF.R.U32.HI R0, RZ, 0x15, R0 ;  /* 0x00000015ff007819 */ /* 0x000fe80000011600 */
[----:B------:R-:W-:Y:S11]  /*6df0*/  LOP3.LUT P0, RZ, R0, 0x3, R46, 0x48, !PT ;  /* 0x0000000300ff7812 */ /* 0x000ff6000780482e */
[----:B------:R-:W-:Y:S02]  /*6e00*/  @!UPT UIADD3 URZ, UPT, UPT, URZ, URZ, URZ ;  /* 0x000000fffffff290 */ /* 0x000fe4000fffe0ff */
[----:B------:R-:W-:Y:S05]  /*6e10*/  @!P0 BRA `(.L_x_113) ;  /* 0x0000000000408947 */ /* 0x000fea0003800000 */
[----:B------:R-:W3:Y:S01]  /*6e20*/  LDCU.64 UR8, c[0x4][0x70] ;  /* 0x01000e00ff0877ac */ /* 0x000ee20008000a00 */
[----:B----4-:R-:W-:Y:S01]  /*6e30*/  MOV R3, 0x0 ;  /* 0x0000000000037802 */ /* 0x010fe20000000f00 */
[----:B------:R-:W-:Y:S02]  /*6e40*/  HFMA2 R12, -RZ, RZ, 0, 5.9604644775390625e-08 ;  /* 0x00000001ff0c7431 */ /* 0x000fe400000001ff */
[----:B-1----:R-:W-:Y:S02]  /*6e50*/  IMAD.MOV.U32 R8, RZ, RZ, 0x192 ;  /* 0x00000192ff087424 */ /* 0x002fe400078e00ff */
[----:B------:R-:W-:Y:S01]  /*6e60*/  IMAD.MOV.U32 R13, RZ, RZ, RZ ;  /* 0x000000ffff0d7224 */ /* 0x000fe200078e00ff */
[----:B------:R-:W1:Y:S01]  /*6e70*/  LDCU.64 UR6, c[0x4][0x78] ;  /* 0x01000f00ff0677ac */ /* 0x000e620008000a00 */
[----:B------:R-:W4:Y:S01]  /*6e80*/  LDC.64 R2, c[0x4][R3] ;  /* 0x0100000003027b82 */ /* 0x000f220000000a00 */
[----:B------:R-:W5:Y:S01]  /*6e90*/  LDCU.64 UR4, c[0x4][0x10] ;  /* 0x01000200ff0477ac */ /* 0x000f620008000a00 */
[----:B---3--:R-:W-:Y:S01]  /*6ea0*/  MOV R5, UR9 ;  /* 0x0000000900057c02 */ /* 0x008fe20008000f00 */
[----:B------:R-:W-:Y:S01]  /*6eb0*/  IMAD.U32 R4, RZ, RZ, UR8 ;  /* 0x00000008ff047e24 */ /* 0x000fe2000f8e00ff */
[----:B-1----:R-:W-:Y:S01]  /*6ec0*/  MOV R7, UR7 ;  /* 0x0000000700077c02 */ /* 0x002fe20008000f00 */
[----:B------:R-:W-:Y:S01]  /*6ed0*/  IMAD.U32 R6, RZ, RZ, UR6 ;  /* 0x00000006ff067e24 */ /* 0x000fe2000f8e00ff */
[----:B-----5:R-:W-:Y:S01]  /*6ee0*/  MOV R11, UR5 ;  /* 0x00000005000b7c02 */ /* 0x020fe20008000f00 */
[----:B------:R-:W-:Y:S02]  /*6ef0*/  IMAD.U32 R10, RZ, RZ, UR4 ;  /* 0x00000004ff0a7e24 */ /* 0x000fe4000f8e00ff */
[----:B------:R-:W-:Y:S07]  /*6f00*/  LEPC R20, `(.L_x_113) ;  /* 0x000000001014794e */ /* 0x000fee0000000000 */
[----:B--2-4-:R-:W-:Y:S05]  /*6f10*/  CALL.ABS.NOINC R2 ;  /* 0x0000000002007343 */ /* 0x014fea0003c00000 */
.L_x_113:
[----:B------:R-:W-:Y:S01]  /*6f20*/  ISETP.NE.AND P6, PT, R59, RZ, PT ;  /* 0x000000ff3b00720c */ /* 0x000fe20003fc5270 */
[----:B------:R-:W-:Y:S05]  /*6f30*/  WARPSYNC.ALL ;  /* 0x0000000000007948 */ /* 0x000fea0003800000 */
[----:B------:R-:W-:Y:S01]  /*6f40*/  R2UR UR4, R25 ;  /* 0x00000000190472ca */ /* 0x000fe200000e0000 */
[----:B-1--4-:R-:W-:Y:S01]  /*6f50*/  HADD2.F32 R3, -RZ, R28.H0_H0 ;  /* 0x2000001cff037230 */ /* 0x012fe20000004100 */
[----:B------:R-:W-:Y:S01]  /*6f60*/  ISETP.NE.AND P0, PT, R56, RZ, PT ;  /* 0x000000ff3800720c */ /* 0x000fe20003f05270 */
[----:B------:R-:W-:Y:S01]  /*6f70*/  HADD2.F32 R20, -RZ, R30.H0_H0 ;  /* 0x2000001eff147230 */ /* 0x000fe20000004100 */
[----:B------:R-:W-:Y:S09]  /*6f80*/  BSSY.RECONVERGENT B0, `(.L_x_114) ;  /* 0x0000053000007945 */ /* 0x000ff20003800200 */
[----:B------:R-:W1:Y:S02]  /*6f90*/  LDTM.16dp256bit.x4 R4, tmem[UR4+0x20] ;  /* 0x00002004000479ee */ /* 0x000e640008120000 */
[C---:B-1----:R-:W-:Y:S01]  /*6fa0*/  FMUL R0, R24.reuse, R4 ;  /* 0x0000000418007220 */ /* 0x042fe20000400000 */
[----:B------:R-:W-:Y:S02]  /*6fb0*/  HADD2.F32 R4, -RZ, R28.H1_H1 ;  /* 0x3000001cff047230 */ /* 0x000fe40000004100 */
[C---:B------:R-:W-:Y:S01]  /*6fc0*/  FMUL R2, R24.reuse, R5 ;  /* 0x0000000518027220 */ /* 0x040fe20000400000 */
[--C-:B------:R-:W-:Y:S02]  /*6fd0*/  HADD2.F32 R5, -RZ, R29.reuse.H0_H0 ;  /* 0x2000001dff057230 */ /* 0x100fe40000004100 */
[C---:B------:R-:W-:Y:S01]  /*6fe0*/  FFMA R0, R27.reuse, R3, R0 ;  /* 0x000000031b007223 */ /* 0x040fe20000000000 */
[C---:B------:R-:W-:Y:S01]  /*6ff0*/  FMUL R3, R24.reuse, R6 ;  /* 0x0000000618037220 */ /* 0x040fe20000400000 */
[----:B------:R-:W-:Y:S02]  /*7000*/  HADD2.F32 R6, -RZ, R29.H1_H1 ;  /* 0x3000001dff067230 */ /* 0x000fe40000004100 */
[C---:B------:R-:W-:Y:S01]  /*7010*/  FFMA R2, R27.reuse, R4, R2 ;  /* 0x000000041b027223 */ /* 0x040fe20000000002 */
[C---:B------:R-:W-:Y:S01]  /*7020*/  FMUL R7, R24.reuse, R7 ;  /* 0x0000000718077220 */ /* 0x040fe20000400000 */
[C---:B------:R-:W-:Y:S01]  /*7030*/  FFMA R3, R27.reuse, R5, R3 ;  /* 0x000000051b037223 */ /* 0x040fe20000000003 */
[C---:B------:R-:W-:Y:S01]  /*7040*/  FMUL R4, R24.reuse, R8 ;  /* 0x0000000818047220 */ /* 0x040fe20000400000 */
[----:B------:R-:W-:Y:S01]  /*7050*/  FMUL R5, R24, R9 ;  /* 0x0000000918057220 */ /* 0x000fe20000400000 */
[----:B------:R-:W-:Y:S01]  /*7060*/  F2FP.F16.F32.PACK_AB R32, R2, R0 ;  /* 0x000000000220723e */ /* 0x000fe200000000ff */
[C---:B------:R-:W-:Y:S01]  /*7070*/  FFMA R7, R27.reuse, R6, R7 ;  /* 0x000000061b077223 */ /* 0x040fe20000000007 */
[----:B------:R-:W-:Y:S02]  /*7080*/  HADD2.F32 R0, -RZ, R30.H1_H1 ;  /* 0x3000001eff007230 */ /* 0x000fe40000004100 */
[----:B------:R-:W-:Y:S01]  /*7090*/  FFMA R4, R27, R20, R4 ;  /* 0x000000141b047223 */ /* 0x000fe20000000004 */
[--C-:B------:R-:W-:Y:S02]  /*70a0*/  HADD2.F32 R2, -RZ, R31.reuse.H0_H0 ;  /* 0x2000001fff027230 */ /* 0x100fe40000004100 */
[C---:B------:R-:W-:Y:S01]  /*70b0*/  FMUL R6, R24.reuse, R10 ;  /* 0x0000000a18067220 */ /* 0x040fe20000400000 */
[----:B------:R-:W-:Y:S01]  /*70c0*/  F2FP.F16.F32.PACK_AB R33, R7, R3 ;  /* 0x000000030721723e */ /* 0x000fe200000000ff */
[----:B------:R-:W-:Y:S02]  /*70d0*/  HADD2.F32 R3, -RZ, R31.H1_H1 ;  /* 0x3000001fff037230 */ /* 0x000fe40000004100 */
[----:B------:R-:W-:Y:S01]  /*70e0*/  FFMA R5, R27, R0, R5 ;  /* 0x000000001b057223 */ /* 0x000fe20000000005 */
[C---:B------:R-:W-:Y:S01]  /*70f0*/  FMUL R11, R24.reuse, R11 ;  /* 0x0000000b180b7220 */ /* 0x040fe20000400000 */
[--C-:B------:R-:W-:Y:S02]  /*7100*/  HADD2.F32 R7, -RZ, R36.reuse.H0_H0 ;  /* 0x20000024ff077230 */ /* 0x100fe40000004100 */
[C---:B------:R-:W-:Y:S01]  /*7110*/  FMUL R8, R24.reuse, R12 ;  /* 0x0000000c18087220 */ /* 0x040fe20000400000 */
[----:B------:R-:W-:Y:S01]  /*7120*/  HADD2.F32 R0, -RZ, R36.H1_H1 ;  /* 0x30000024ff007230 */ /* 0x000fe20000004100 */
[----:B------:R-:W-:Y:S01]  /*7130*/  F2FP.F16.F32.PACK_AB R34, R5, R4 ;  /* 0x000000040522723e */ /* 0x000fe200000000ff */
[C---:B------:R-:W-:Y:S01]  /*7140*/  FMUL R9, R24.reuse, R13 ;  /* 0x0000000d18097220 */ /* 0x040fe20000400000 */
[C---:B------:R-:W-:Y:S01]  /*7150*/  FFMA R6, R27.reuse, R2, R6 ;  /* 0x000000021b067223 */ /* 0x040fe20000000006 */
[C---:B------:R-:W-:Y:S01]  /*7160*/  FFMA R11, R27.reuse, R3, R11 ;  /* 0x000000031b0b7223 */ /* 0x040fe2000000000b */
[C---:B------:R-:W-:Y:S01]  /*7170*/  FFMA R8, R27.reuse, R7, R8 ;  /* 0x000000071b087223 */ /* 0x040fe20000000008 */
[----:B------:R-:W-:Y:S01]  /*7180*/  FFMA R9, R27, R0, R9 ;  /* 0x000000001b097223 */ /* 0x000fe20000000009 */
[--C-:B------:R-:W-:Y:S02]  /*7190*/  HADD2.F32 R2, -RZ, R37.reuse.H0_H0 ;  /* 0x20000025ff027230 */ /* 0x100fe40000004100 */
[C---:B------:R-:W-:Y:S01]  /*71a0*/  FMUL R10, R24.reuse, R14 ;  /* 0x0000000e180a7220 */ /* 0x040fe20000400000 */
[----:B------:R-:W-:Y:S01]  /*71b0*/  F2FP.F16.F32.PACK_AB R35, R11, R6 ;  /* 0x000000060b23723e */ /* 0x000fe200000000ff */
[----:B------:R-:W-:Y:S01]  /*71c0*/  HADD2.F32 R0, -RZ, R37.H1_H1 ;  /* 0x30000025ff007230 */ /* 0x000fe20000004100 */
[----:B------:R-:W-:Y:S01]  /*71d0*/  F2FP.F16.F32.PACK_AB R8, R9, R8 ;  /* 0x000000080908723e */ /* 0x000fe200000000ff */
[C---:B------:R-:W-:Y:S01]  /*71e0*/  FMUL R15, R24.reuse, R15 ;  /* 0x0000000f180f7220 */ /* 0x040fe20000400000 */
[C---:B------:R-:W-:Y:S01]  /*71f0*/  FFMA R10, R27.reuse, R2, R10 ;  /* 0x000000021b0a7223 */ /* 0x040fe2000000000a */
[----:B------:R1:W-:Y:S01]  /*7200*/  STSM.16.M88.4 [R61+0x1200], R32 ;  /* 0x001200203d007844 */ /* 0x0003e20000000200 */
[--C-:B------:R-:W-:Y:S02]  /*7210*/  HADD2.F32 R2, -RZ, R38.reuse.H0_H0 ;  /* 0x20000026ff027230 */ /* 0x100fe40000004100 */
[----:B------:R-:W-:Y:S01]  /*7220*/  FFMA R15, R27, R0, R15 ;  /* 0x000000001b0f7223 */ /* 0x000fe2000000000f */
[C---:B------:R-:W-:Y:S01]  /*7230*/  FMUL R12, R24.reuse, R16 ;  /* 0x00000010180c7220 */ /* 0x040fe20000400000 */
[----:B------:R-:W-:Y:S02]  /*7240*/  HADD2.F32 R0, -RZ, R38.H1_H1 ;  /* 0x30000026ff007230 */ /* 0x000fe40000004100 */
[C---:B------:R-:W-:Y:S01]  /*7250*/  FMUL R13, R24.reuse, R17 ;  /* 0x00000011180d7220 */ /* 0x040fe20000400000 */
[--C-:B------:R-:W-:Y:S01]  /*7260*/  HADD2.F32 R3, -RZ, R39.reuse.H0_H0 ;  /* 0x20000027ff037230 */ /* 0x100fe20000004100 */
[----:B------:R-:W-:Y:S01]  /*7270*/  F2FP.F16.F32.PACK_AB R9, R15, R10 ;  /* 0x0000000a0f09723e */ /* 0x000fe200000000ff */
[C---:B------:R-:W-:Y:S01]  /*7280*/  FMUL R14, R24.reuse, R18 ;  /* 0x00000012180e7220 */ /* 0x040fe20000400000 */
[----:B------:R-:W-:Y:S02]  /*7290*/  HADD2.F32 R4, -RZ, R39.H1_H1 ;  /* 0x30000027ff047230 */ /* 0x000fe40000004100 */
[----:B------:R-:W-:Y:S01]  /*72a0*/  FMUL R19, R24, R19 ;  /* 0x0000001318137220 */ /* 0x000fe20000400000 */
[C---:B------:R-:W-:Y:S01]  /*72b0*/  FFMA R12, R27.reuse, R2, R12 ;  /* 0x000000021b0c7223 */ /* 0x040fe2000000000c */
[----:B------:R-:W-:Y:S01]  /*72c0*/  MOV R2, UR46 ;  /* 0x0000002e00027c02 */ /* 0x000fe20008000f00 */
[C---:B------:R-:W-:Y:S01]  /*72d0*/  FFMA R13, R27.reuse, R0, R13 ;  /* 0x000000001b0d7223 */ /* 0x040fe2000000000d */
[C---:B------:R-:W-:Y:S01]  /*72e0*/  FFMA R14, R27.reuse, R3, R14 ;  /* 0x000000031b0e7223 */ /* 0x040fe2000000000e */
[----:B------:R-:W-:Y:S01]  /*72f0*/  FFMA R19, R27, R4, R19 ;  /* 0x000000041b137223 */ /* 0x000fe20000000013 */
[----:B------:R-:W-:Y:S02]  /*7300*/  @P6 LEA R2, R2, UR44, 0x3 ;  /* 0x0000002c02026c11 */ /* 0x000fe4000f8e18ff */
[----:B------:R-:W-:Y:S02]  /*7310*/  F2FP.F16.F32.PACK_AB R10, R13, R12 ;  /* 0x0000000c0d0a723e */ /* 0x000fe400000000ff */
[----:B------:R-:W-:Y:S02]  /*7320*/  F2FP.F16.F32.PACK_AB R11, R19, R14 ;  /* 0x0000000e130b723e */ /* 0x000fe400000000ff */
[----:B------:R-:W-:Y:S02]  /*7330*/  MOV R0, UR47 ;  /* 0x0000002f00007c02 */ /* 0x000fe40008000f00 */
[----:B------:R-:W-:Y:S01]  /*7340*/  @P6 IADD3 R2, PT, PT, R2, 0x60, RZ ;  /* 0x0000006002026810 */ /* 0x000fe20007ffe0ff */
[----:B------:R1:W-:Y:S01]  /*7350*/  STSM.16.M88.4 [R60+0x1200], R8 ;  /* 0x001200083c007844 */ /* 0x0003e20000000200 */
[----:B------:R-:W-:Y:S02]  /*7360*/  @P6 SHF.L.U32 R3, R54, 0x1f, RZ ;  /* 0x0000001f36036819 */ /* 0x000fe400000006ff */
[----:B------:R-:W-:Y:S01]  /*7370*/  @P6 PRMT R0, R0, 0x654, R2 ;  /* 0x0000065400006816 */ /* 0x000fe20000000002 */
[----:B------:R-:W-:Y:S01]  /*7380*/  @!PT LDS RZ, [RZ] ;  /* 0x00000000fffff984 */ /* 0x000fe20000000800 */
[----:B------:R-:W-:Y:S01]  /*7390*/  @!PT LDS RZ, [RZ] ;  /* 0x00000000fffff984 */ /* 0x000fe20000000800 */
[----:B------:R-:W-:Y:S01]  /*73a0*/  @!PT LDS RZ, [RZ] ;  /* 0x00000000fffff984 */ /* 0x000fe20000000800 */
[----:B------:R-:W-:Y:S01]  /*73b0*/  @!PT LDS RZ, [RZ] ;  /* 0x00000000fffff984 */ /* 0x000fe20000000800 */
[----:B------:R3:W-:Y:S06]  /*73c0*/  MEMBAR.ALL.CTA ;  /* 0x0000000000007992 */ /* 0x0007ec0000008000 */
[----:B---3--:R-:W3:Y:S01]  /*73d0*/  FENCE.VIEW.ASYNC.S ;  /* 0x00000000000073c6 */ /* 0x008ee20000000000 */
[----:B------:R-:W-:Y:S01]  /*73e0*/  LEA R2, R62, UR44, 0x3 ;  /* 0x0000002c3e027c11 */ /* 0x000fe2000f8e18ff */
[----:B---3--:R-:W-:Y:S06]  /*73f0*/  BAR.SYNC.DEFER_BLOCKING 0x1, 0x80 ;  /* 0x0042000000007b1d */ /* 0x008fec0000010000 */
[----:B------:R-:W-:Y:S05]  /*7400*/  @P0 BRA `(.L_x_115) ;  /* 0x0000000000280947 */ /* 0x000fea0003800000 */
[----:B------:R-:W3:Y:S01]  /*7410*/  LDCU.64 UR6, c[0x0][0x348] ;  /* 0x00006900ff0677ac */ /* 0x000ee20008000a00 */
[----:B------:R-:W-:Y:S02]  /*7420*/  UIADD3 UR9, UPT, UPT, UR49, 0x20, URZ ;  /* 0x0000002031097890 */ /* 0x000fe4000fffe0ff */
[----:B------:R-:W-:Y:S01]  /*7430*/  UIADD3 UR8, UPT, UPT, UR44, 0x1200, URZ ;  /* 0x000012002c087890 */ /* 0x000fe2000fffe0ff */
[----:B------:R-:W-:Y:S01]  /*7440*/  UMOV UR10, UR50 ;  /* 0x00000032000a7c82 */ /* 0x000fe20008000000 */
[----:B------:R-:W-:Y:S01]  /*7450*/  UMOV UR11, UR36 ;  /* 0x00000024000b7c82 */ /* 0x000fe20008000000 */
[----:B---3--:R-:W-:Y:S04]  /*7460*/  UIADD3 UR4, UP0, UPT, UR6, 0x680, URZ ;  /* 0x0000068006047890 */ /* 0x008fe8000ff1e0ff */
[----:B------:R-:W-:Y:S09]  /*7470*/  UIADD3.X UR5, UPT, UPT, URZ, UR7, URZ, UP0, !UPT ;  /* 0x00000007ff057290 */ /* 0x000ff200087fe4ff */
[----:B------:R3:W-:Y:S01]  /*7480*/  UTMASTG.3D [UR8], [UR4] ;  /* 0x00000008040073b5 */ /* 0x0007e20008010000 */
[----:B------:R0:W-:Y:S01]  /*7490*/  UTMACMDFLUSH ;  /* 0x00000000000079b7 */ /* 0x0001e20000000000 */
[----:B---3--:R-:W-:Y:S04]  /*74a0*/  DEPBAR.LE SB0, 0x1 ;  /* 0x000080400000791a */ /* 0x008fe80000000000 */
.L_x_115:
[----:B------:R-:W-:Y:S05]  /*74b0*/  BSYNC.RECONVERGENT B0 ;  /* 0x0000000000007941 */ /* 0x000fea0003800200 */
.L_x_114:
[----:B------:R-:W-:Y:S01]  /*74c0*/  BAR.SYNC.DEFER_BLOCKING 0x1, 0x80 ;  /* 0x0042000000007b1d */ /* 0x000fe20000010000 */
[----:B------:R-:W-:Y:S04]  /*74d0*/  UIADD3 UR4, UPT, UPT, UR46, 0x1, URZ ;  /* 0x000000012e047890 */ /* 0x000fe8000fffe0ff */
[----:B------:R-:W-:Y:S04]  /*74e0*/  UISETP.NE.AND UP0, UPT, UR4, 0x4, UPT ;  /* 0x000000040400788c */ /* 0x000fe8000bf05270 */
[----:B------:R-:W-:Y:S01]  /*74f0*/  USEL UR45, UR4, URZ, UP0 ;  /* 0x000000ff042d7287 */ /* 0x000fe20008000000 */
[----:B------:R3:W-:Y:S01]  /*7500*/  @P6 SYNCS.ARRIVE.TRANS64.RED.A1T0 RZ, [R0+URZ], RZ ;  /* 0x000000ff00ff69a7 */ /* 0x0007e200081004ff */
[----:B------:R-:W-:Y:S01]  /*7510*/  BSSY B1, `(.L_x_116) ;  /* 0x0000014000017945 */ /* 0x000fe20003800000 */
[----:B------:R-:W4:Y:S02]  /*7520*/  @P6 SYNCS.PHASECHK.TRANS64.TRYWAIT P0, [R2+URZ+0x40], R3 ;  /* 0x00004003020065a7 */ /* 0x000f2400080011ff */
[----:B----4-:R-:W-:Y:S01]  /*7530*/  @P6 SEL R64, RZ, 0x1, !P0 ;  /* 0x00000001ff406807 */ /* 0x010fe20004000000 */
[----:B---3--:R-:W-:Y:S06]  /*7540*/  @!P6 BRA `(.L_x_117) ;  /* 0x000000000040e947 */ /* 0x008fec0003800000 */
[----:B------:R-:W-:Y:S01]  /*7550*/  ISETP.NE.AND P1, PT, R65, RZ, PT ;  /* 0x000000ff4100720c */ /* 0x000fe20003f25270 */
[----:B------:R-:W-:Y:S01]  /*7560*/  BSSY B0, `(.L_x_118) ;  /* 0x0000009000007945 */ /* 0x000fe20003800000 */
[----:B------:R-:W-:Y:S11]  /*7570*/  ISETP.NE.AND P0, PT, R64, RZ, PT ;  /* 0x000000ff4000720c */ /* 0x000ff60003f05270 */
[----:B------:R-:W-:Y:S05]  /*7580*/  @P1 IMAD R3, R62, 0x1000, R63 ;  /* 0x000010003e031824 */ /* 0x000fea00078e023f */
[----:B------:R-:W-:Y:S05]  /*7590*/  @P1 IADD3 R0, PT, PT, R3, UR44, RZ ;  /* 0x0000002c03001c10 */ /* 0x000fea000fffe0ff */
[----:B------:R-:W-:Y:S01]  /*75a0*/  @P1 IMAD.IADD R0, R55, 0x1, R0 ;  /* 0x0000000137001824 */ /* 0x000fe200078e0200 */
[----:B------:R-:W-:Y:S06]  /*75b0*/  @P0 BRA `(.L_x_119) ;  /* 0x00000000000c0947 */ /* 0x000fec0003800000 */
[----:B------:R-:W-:Y:S04]  /*75c0*/  SHF.L.U32 R4, R54, 0x1f, RZ ;  /* 0x0000001f36047819 */ /* 0x000fe800000006ff */
[----:B------:R-:W3:Y:S02]  /*75d0*/  SYNCS.PHASECHK.TRANS64.TRYWAIT P0, [R2+URZ+0x40], R4 ;  /* 0x00004004020075a7 */ /* 0x000ee400080011ff */
[----:B---3--:R-:W-:Y:S05]  /*75e0*/  @!P0 BRA `(.L_x_120) ;  /* 0x0000001c00948947 */ /* 0x008fea0003800000 */
.L_x_119:
[----:B------:R-:W-:Y:S05]  /*75f0*/  BSYNC B0 ;  /* 0x0000000000007941 */ /* 0x000fea0003800000 */
.L_x_118:
[----:B------:R-:W-:Y:S02]  /*7600*/  ISETP.NE.AND P0, PT, R65, RZ, PT ;  /* 0x000000ff4100720c */ /* 0x000fe40003f05270 */
[----:B------:R-:W-:Y:S11]  /*7610*/  IADD3 R62, PT, PT, R62, 0x1, RZ ;  /* 0x000000013e3e7810 */ /* 0x000ff60007ffe0ff */
[----:B------:R-:W-:Y:S05]  /*7620*/  @P0 WARPSYNC.ALL ;  /* 0x0000000000000948 */ /* 0x000fea0003800000 */
[----:B------:R4:W1:Y:S04]  /*7630*/  @P0 LDSM.16.M88.4 R28, [R3+UR44+0x200] ;  /* 0x0002002c031c083b */ /* 0x0008680008000200 */
[----:B------:R4:W1:Y:S02]  /*7640*/  @P0 LDSM.16.M88.4 R36, [R0+0x200] ;  /* 0x000200000024083b */ /* 0x0008640000000200 */
.L_x_117:
[----:B------:R-:W-:Y:S05]  /*7650*/  BSYNC B1 ;  /* 0x0000000000017941 */ /* 0x000fea0003800000 */
.L_x_116:
[----:B----4-:R-:W-:Y:S05]  /*7660*/  VIADD R0, R25, 0x40 ;  /* 0x0000004019007836 */ /* 0x010fea0000000000 */
[----:B------:R-:W-:Y:S04]  /*7670*/  SHF.R.U32.HI R0, RZ, 0x15, R0 ;  /* 0x00000015ff007819 */ /* 0x000fe80000011600 */
[----:B------:R-:W-:Y:S11]  /*7680*/  LOP3.LUT P0, RZ, R0, 0x3, R46, 0x48, !PT ;  /* 0x0000000300ff7812 */ /* 0x000ff6000780482e */
[----:B------:R-:W-:Y:S02]  /*7690*/  @!UPT UIADD3 URZ, UPT, UPT, URZ, URZ, URZ ;  /* 0x000000fffffff290 */ /* 0x000fe4000fffe0ff */
[----:B------:R-:W-:Y:S05]  /*76a0*/  @!P0 BRA `(.L_x_121) ;  /* 0x0000000000408947 */ /* 0x000fea0003800000 */
[----:B------:R-:W4:Y:S01]  /*76b0*/  LDCU.64 UR8, c[0x4][0x70] ;  /* 0x01000e00ff0877ac */ /* 0x000f220008000a00 */
[----:B------:R-:W-:Y:S01]  /*76c0*/  MOV R3, 0x0 ;  /* 0x0000000000037802 */ /* 0x000fe20000000f00 */
[----:B------:R-:W-:Y:S02]  /*76d0*/  HFMA2 R12, -RZ, RZ, 0, 5.9604644775390625e-08 ;  /* 0x00000001ff0c7431 */ /* 0x000fe400000001ff */
[----:B-1----:R-:W-:Y:S02]  /*76e0*/  IMAD.MOV.U32 R8, RZ, RZ, 0x192 ;  /* 0x00000192ff087424 */ /* 0x002fe400078e00ff */
[----:B------:R-:W-:Y:S01]  /*76f0*/  IMAD.MOV.U32 R13, RZ, RZ, RZ ;  /* 0x000000ffff0d7224 */ /* 0x000fe200078e00ff */
[----:B------:R-:W1:Y:S01]  /*7700*/  LDCU.64 UR6, c[0x4][0x78] ;  /* 0x01000f00ff0677ac */ /* 0x000e620008000a00 */
[----:B---3--:R-:W3:Y:S01]  /*7710*/  LDC.64 R2, c[0x4][R3] ;  /* 0x0100000003027b82 */ /* 0x008ee20000000a00 */
[----:B------:R-:W5:Y:S01]  /*7720*/  LDCU.64 UR4, c[0x4][0x10] ;  /* 0x01000200ff0477ac */ /* 0x000f620008000a00 */
[----:B----4-:R-:W-:Y:S01]  /*7730*/  MOV R5, UR9 ;  /* 0x0000000900057c02 */ /* 0x010fe20008000f00 */
[----:B------:R-:W-:Y:S01]  /*7740*/  IMAD.U32 R4, RZ, RZ, UR8 ;  /* 0x00000008ff047e24 */ /* 0x000fe2000f8e00ff */
[----:B-1----:R-:W-:Y:S01]  /*7750*/  MOV R7, UR7 ;  /* 0x0000000700077c02 */ /* 0x002fe20008000f00 */
[----:B------:R-:W-:Y:S01]  /*7760*/  IMAD.U32 R6, RZ, RZ, UR6 ;  /* 0x00000006ff067e24 */ /* 0x000fe2000f8e00ff */
[----:B-----5:R-:W-:Y:S01]  /*7770*/  MOV R11, UR5 ;  /* 0x00000005000b7c02 */ /* 0x020fe20008000f00 */
[----:B------:R-:W-:Y:S02]  /*7780*/  IMAD.U32 R10, RZ, RZ, UR4 ;  /* 0x00000004ff0a7e24 */ /* 0x000fe4000f8e00ff */
[----:B------:R-:W-:Y:S07]  /*7790*/  LEPC R20, `(.L_x_121) ;  /* 0x000000001014794e */ /* 0x000fee0000000000 */
[----:B--23--:R-:W-:Y:S05]  /*77a0*/  CALL.ABS.NOINC R2 ;  /* 0x0000000002007343 */ /* 0x00cfea0003c00000 */
.L_x_121:
[----:B------:R-:W-:Y:S01]  /*77b0*/  ISETP.NE.AND P6, PT, R59, RZ, PT ;  /* 0x000000ff3b00720c */ /* 0x000fe20003fc5270 */
[----:B------:R-:W-:Y:S05]  /*77c0*/  WARPSYNC.ALL ;  /* 0x0000000000007948 */ /* 0x000fea0003800000 */
[----:B------:R-:W-:Y:S01]  /*77d0*/  R2UR UR4, R25 ;  /* 0x00000000190472ca */ /* 0x000fe200000e0000 */
[----:B-1----:R-:W-:Y:S01]  /*77e0*/  HADD2.F32 R3, -RZ, R28.H0_H0 ;  /* 0x2000001cff037230 */ /* 0x002fe20000004100 */
[----:B------:R-:W-:Y:S01]  /*77f0*/  ISETP.NE.AND P0, PT, R56, RZ, PT ;  /* 0x000000ff3800720c */ /* 0x000fe20003f05270 */
[----:B------:R-:W-:Y:S01]  /*7800*/  HADD2.F32 R20, -RZ, R30.H0_H0 ;  /* 0x2000001eff147230 */ /* 0x000fe20000004100 */
[----:B------:R-:W-:Y:S09]  /*7810*/  BSSY.RECONVERGENT B0, `(.L_x_122) ;  /* 0x0000053000007945 */ /* 0x000ff20003800200 */
[----:B---3--:R-:W1:Y:S02]  /*7820*/  LDTM.16dp256bit.x4 R4, tmem[UR4+0x40] ;  /* 0x00004004000479ee */ /* 0x008e640008120000 */
        /* <DEDUP_REMOVED lines=60> */
[----:B------:R-:W-:Y:S02]  /*7bf0*/  LEA R3, R62, UR44, 0x3 ;  /* 0x0000002c3e037c11 */ /* 0x000fe4000f8e18ff */
[----:B------:R-:W-:Y:S01]  /*7c00*/  @P6 PRMT R0, R0, 0x654, R2 ;  /* 0x0000065400006816 */ /* 0x000fe20000000002 */
[----:B------:R-:W-:Y:S01]  /*7c10*/  @!PT LDS RZ, [RZ] ;  /* 0x00000000fffff984 */ /* 0x000fe20000000800 */
[----:B------:R-:W-:Y:S01]  /*7c20*/  @!PT LDS RZ, [RZ] ;  /* 0x00000000fffff984 */ /* 0x000fe20000000800 */
[----:B------:R-:W-:Y:S01]  /*7c30*/  @!PT LDS RZ, [RZ] ;  /* 0x00000000fffff984 */ /* 0x000fe20000000800 */
[----:B------:R-:W-:Y:S01]  /*7c40*/  @!PT LDS RZ, [RZ] ;  /* 0x00000000fffff984 */ /* 0x000fe20000000800 */
[----:B------:R3:W-:Y:S06]  /*7c50*/  MEMBAR.ALL.CTA ;  /* 0x0000000000007992 */ /* 0x0007ec0000008000 */
[----:B---3--:R-:W3:Y:S01]  /*7c60*/  FENCE.VIEW.ASYNC.S ;  /* 0x00000000000073c6 */ /* 0x008ee20000000000 */
[----:B------:R-:W-:Y:S01]  /*7c70*/  @P6 SHF.L.U32 R2, R54, 0x1f, RZ ;  /* 0x0000001f36026819 */ /* 0x000fe200000006ff */
        /* <DEDUP_REMOVED lines=12> */
.L_x_123:
[----:B------:R-:W-:Y:S05]  /*7d40*/  BSYNC.RECONVERGENT B0 ;  /* 0x0000000000007941 */ /* 0x000fea0003800200 */
.L_x_122:
        /* <DEDUP_REMOVED lines=19> */
.L_x_127:
[----:B------:R-:W-:Y:S05]  /*7e80*/  BSYNC B0 ;  /* 0x0000000000007941 */ /* 0x000fea0003800000 */
.L_x_126:
[----:B------:R-:W-:Y:S11]  /*7e90*/  ISETP.NE.AND P0, PT, R65, RZ, PT ;  /* 0x000000ff4100720c */ /* 0x000ff60003f05270 */
[----:B------:R-:W-:Y:S02]  /*7ea0*/  @!UPT UIADD3 URZ, UPT, UPT, URZ, URZ, URZ ;  /* 0x000000fffffff290 */ /* 0x000fe4000fffe0ff */
[----:B------:R-:W-:Y:S05]  /*7eb0*/  @P0 WARPSYNC.ALL ;  /* 0x0000000000000948 */ /* 0x000fea0003800000 */
[----:B------:R4:W1:Y:S04]  /*7ec0*/  @P0 LDSM.16.M88.4 R28, [R62+UR44+0x200] ;  /* 0x0002002c3e1c083b */ /* 0x0008680008000200 */
[----:B------:R4:W1:Y:S02]  /*7ed0*/  @P0 LDSM.16.M88.4 R36, [R2+0x200] ;  /* 0x000200000224083b */ /* 0x0008640000000200 */
.L_x_125:
[----:B------:R-:W-:Y:S05]  /*7ee0*/  BSYNC B1 ;  /* 0x0000000000017941 */ /* 0x000fea0003800000 */
.L_x_124:
[----:B---3--:R-:W-:Y:S05]  /*7ef0*/  VIADD R0, R25, 0x60 ;  /* 0x0000006019007836 */ /* 0x008fea0000000000 */
[----:B------:R-:W-:Y:S04]  /*7f00*/  SHF.R.U32.HI R0, RZ, 0x15, R0 ;  /* 0x00000015ff007819 */ /* 0x000fe80000011600 */
[----:B------:R-:W-:Y:S11]  /*7f10*/  LOP3.LUT P0, RZ, R0, 0x3, R46, 0x48, !PT ;  /* 0x0000000300ff7812 */ /* 0x000ff6000780482e */
[----:B------:R-:W-:Y:S02]  /*7f20*/  @!UPT UIADD3 URZ, UPT, UPT, URZ, URZ, URZ ;  /* 0x000000fffffff290 */ /* 0x000fe4000fffe0ff */
[----:B------:R-:W-:Y:S05]  /*7f30*/  @!P0 BRA `(.L_x_129) ;  /* 0x0000000000408947 */ /* 0x000fea0003800000 */
[----:B------:R-:W3:Y:S01]  /*7f40*/  LDCU.64 UR8, c[0x4][0x70] ;  /* 0x01000e00ff0877ac */ /* 0x000ee20008000a00 */
[----:B------:R-:W-:Y:S01]  /*7f50*/  MOV R3, 0x0 ;  /* 0x0000000000037802 */ /* 0x000fe20000000f00 */
[----:B------:R-:W-:Y:S02]  /*7f60*/  HFMA2 R12, -RZ, RZ, 0, 5.9604644775390625e-08 ;  /* 0x00000001ff0c7431 */ /* 0x000fe400000001ff */
[----:B-1----:R-:W-:Y:S02]  /*7f70*/  IMAD.MOV.U32 R8, RZ, RZ, 0x192 ;  /* 0x00000192ff087424 */ /* 0x002fe400078e00ff */
[----:B------:R-:W-:Y:S01]  /*7f80*/  IMAD.MOV.U32 R13, RZ, RZ, RZ ;  /* 0x000000ffff0d7224 */ /* 0x000fe200078e00ff */
[----:B------:R-:W1:Y:S01]  /*7f90*/  LDCU.64 UR6, c[0x4][0x78] ;  /* 0x01000f00ff0677ac */ /* 0x000e620008000a00 */
[----:B----4-:R-:W4:Y:S01]  /*7fa0*/  LDC.64 R2, c[0x4][R3] ;  /* 0x0100000003027b82 */ /* 0x010f220000000a00 */
        /* <DEDUP_REMOVED lines=9> */
.L_x_129:
[----:B------:R-:W-:Y:S01]  /*8040*/  ISETP.NE.AND P0, PT, R56, RZ, PT ;  /* 0x000000ff3800720c */ /* 0x000fe20003f05270 */
[----:B------:R-:W-:Y:S05]  /*8050*/  WARPSYNC.ALL ;  /* 0x0000000000007948 */ /* 0x000fea0003800000 */
[----:B------:R-:W-:Y:S01]  /*8060*/  R2UR UR4, R25 ;  /* 0x00000000190472ca */ /* 0x000fe200000e0000 */
[--C-:B-1----:R-:W-:Y:S01]  /*8070*/  HADD2.F32 R0, -RZ, R28.reuse.H0_H0 ;  /* 0x2000001cff007230 */ /* 0x102fe20000004100 */
[----:B------:R-:W-:Y:S01]  /*8080*/  BSSY.RECONVERGENT B0, `(.L_x_130) ;  /* 0x0000052000007945 */ /* 0x000fe20003800200 */
[----:B----4-:R-:W-:Y:S02]  /*8090*/  HADD2.F32 R2, -RZ, R28.H1_H1 ;  /* 0x3000001cff027230 */ /* 0x010fe40000004100 */
[--C-:B------:R-:W-:Y:S02]  /*80a0*/  HADD2.F32 R3, -RZ, R29.reuse.H0_H0 ;  /* 0x2000001dff037230 */ /* 0x100fe40000004100 */
[----:B------:R-:W-:Y:S02]  /*80b0*/  HADD2.F32 R20, -RZ, R29.H1_H1 ;  /* 0x3000001dff147230 */ /* 0x000fe40000004100 */
[--C-:B------:R-:W-:Y:S02]  /*80c0*/  HADD2.F32 R21, -RZ, R30.reuse.H0_H0 ;  /* 0x2000001eff157230 */ /* 0x100fe40000004100 */
[----:B------:R-:W-:Y:S02]  /*80d0*/  HADD2.F32 R25, -RZ, R30.H1_H1 ;  /* 0x3000001eff197230 */ /* 0x000fe40000004100 */
[----:B------:R-:W1:Y:S01]  /*80e0*/  LDTM.16dp256bit.x4 R4, tmem[UR4+0x60] ;  /* 0x00006004000479ee */ /* 0x000e620008120000 */
[----:B------:R-:W-:Y:S01]  /*80f0*/  R2UR UR4, R26 ;  /* 0x000000001a0472ca */ /* 0x000fe200000e0000 */
[----:B------:R-:W-:Y:S01]  /*8100*/  NOP ;  /* 0x0000000000007918 */ /* 0x000fe20000000000 */
[--C-:B------:R-:W-:Y:S02]  /*8110*/  HADD2.F32 R26, -RZ, R31.reuse.H0_H0 ;  /* 0x2000001fff1a7230 */ /* 0x100fe40000004100 */
[----:B------:R-:W-:Y:S02]  /*8120*/  HADD2.F32 R28, -RZ, R31.H1_H1 ;  /* 0x3000001fff1c7230 */ /* 0x000fe40000004100 */
[--C-:B------:R-:W-:Y:S02]  /*8130*/  HADD2.F32 R29, -RZ, R36.reuse.H0_H0 ;  /* 0x20000024ff1d7230 */ /* 0x100fe40000004100 */
[----:B------:R-:W-:Y:S02]  /*8140*/  HADD2.F32 R30, -RZ, R36.H1_H1 ;  /* 0x30000024ff1e7230 */ /* 0x000fe40000004100 */
[--C-:B------:R-:W-:Y:S02]  /*8150*/  HADD2.F32 R31, -RZ, R37.reuse.H0_H0 ;  /* 0x20000025ff1f7230 */ /* 0x100fe40000004100 */
[----:B------:R-:W-:Y:S01]  /*8160*/  HADD2.F32 R32, -RZ, R37.H1_H1 ;  /* 0x30000025ff207230 */ /* 0x000fe20000004100 */
[----:B------:R-:W-:Y:S01]  /*8170*/  UIADD3 UR4, UPT, UPT, UR4, 0xd0, URZ ;  /* 0x000000d004047890 */ /* 0x000fe2000fffe0ff */
[--C-:B------:R-:W-:Y:S02]  /*8180*/  HADD2.F32 R33, -RZ, R38.reuse.H0_H0 ;  /* 0x20000026ff217230 */ /* 0x100fe40000004100 */
[----:B------:R-:W-:Y:S01]  /*8190*/  HADD2.F32 R34, -RZ, R38.H1_H1 ;  /* 0x30000026ff227230 */ /* 0x000fe20000004100 */
[----:B------:R-:W-:Y:S01]  /*81a0*/  UPRMT UR4, UR47, 0x654, UR4 ;  /* 0x000006542f047896 */ /* 0x000fe20008000004 */
[--C-:B------:R-:W-:Y:S02]  /*81b0*/  HADD2.F32 R35, -RZ, R39.reuse.H0_H0 ;  /* 0x20000027ff237230 */ /* 0x100fe40000004100 */
[----:B------:R-:W-:Y:S02]  /*81c0*/  HADD2.F32 R36, -RZ, R39.H1_H1 ;  /* 0x30000027ff247230 */ /* 0x000fe40000004100 */
[C---:B-1----:R-:W-:Y:S01]  /*81d0*/  FMUL R4, R24.reuse, R4 ;  /* 0x0000000418047220 */ /* 0x042fe20000400000 */
[C---:B------:R-:W-:Y:S01]  /*81e0*/  FMUL R5, R24.reuse, R5 ;  /* 0x0000000518057220 */ /* 0x040fe20000400000 */
[C---:B------:R-:W-:Y:S02]  /*81f0*/  FMUL R6, R24.reuse, R6 ;  /* 0x0000000618067220 */ /* 0x040fe40000400000 */
[----:B------:R-:W-:Y:S01]  /*8200*/  SYNCS.ARRIVE.TRANS64.RED.A1T0 RZ, [UR4], RZ ;  /* 0x000000ffffff79a7 */ /* 0x000fe20008100404 */
[C---:B------:R-:W-:Y:S01]  /*8210*/  FFMA R4, R27.reuse, R0, R4 ;  /* 0x000000001b047223 */ /* 0x040fe20000000004 */
[C---:B------:R-:W-:Y:S01]  /*8220*/  FFMA R5, R27.reuse, R2, R5 ;  /* 0x000000021b057223 */ /* 0x040fe20000000005 */
[----:B------:R-:W-:Y:S01]  /*8230*/  FFMA R6, R27, R3, R6 ;  /* 0x000000031b067223 */ /* 0x000fe20000000006 */
[C---:B------:R-:W-:Y:S01]  /*8240*/  FMUL R7, R24.reuse, R7 ;  /* 0x0000000718077220 */ /* 0x040fe20000400000 */
[C---:B------:R-:W-:Y:S01]  /*8250*/  FMUL R8, R24.reuse, R8 ;  /* 0x0000000818087220 */ /* 0x040fe20000400000 */
[C---:B------:R-:W-:Y:S01]  /*8260*/  FMUL R9, R24.reuse, R9 ;  /* 0x0000000918097220 */ /* 0x040fe20000400000 */
[----:B------:R-:W-:Y:S01]  /*8270*/  F2FP.F16.F32.PACK_AB R4, R5, R4 ;  /* 0x000000040504723e */ /* 0x000fe200000000ff */
[C---:B------:R-:W-:Y:S01]  /*8280*/  FFMA R7, R27.reuse, R20, R7 ;  /* 0x000000141b077223 */ /* 0x040fe20000000007 */
[C---:B------:R-:W-:Y:S01]  /*8290*/  FFMA R8, R27.reuse, R21, R8 ;  /* 0x000000151b087223 */ /* 0x040fe20000000008 */
[C---:B------:R-:W-:Y:S01]  /*82a0*/  FFMA R9, R27.reuse, R25, R9 ;  /* 0x000000191b097223 */ /* 0x040fe20000000009 */
[C---:B------:R-:W-:Y:S01]  /*82b0*/  FMUL R0, R24.reuse, R10 ;  /* 0x0000000a18007220 */ /* 0x040fe20000400000 */
[C---:B------:R-:W-:Y:S01]  /*82c0*/  FMUL R2, R24.reuse, R11 ;  /* 0x0000000b18027220 */ /* 0x040fe20000400000 */
[C---:B------:R-:W-:Y:S01]  /*82d0*/  FMUL R3, R24.reuse, R12 ;  /* 0x0000000c18037220 */ /* 0x040fe20000400000 */
[C---:B------:R-:W-:Y:S01]  /*82e0*/  FMUL R10, R24.reuse, R13 ;  /* 0x0000000d180a7220 */ /* 0x040fe20000400000 */
[C---:B------:R-:W-:Y:S01]  /*82f0*/  FFMA R0, R27.reuse, R26, R0 ;  /* 0x0000001a1b007223 */ /* 0x040fe20000000000 */
[C---:B------:R-:W-:Y:S01]  /*8300*/  FMUL R11, R24.reuse, R14 ;  /* 0x0000000e180b7220 */ /* 0x040fe20000400000 */
[C---:B------:R-:W-:Y:S01]  /*8310*/  FFMA R2, R27.reuse, R28, R2 ;  /* 0x0000001c1b027223 */ /* 0x040fe20000000002 */
[C---:B------:R-:W-:Y:S01]  /*8320*/  FMUL R15, R24.reuse, R15 ;  /* 0x0000000f180f7220 */ /* 0x040fe20000400000 */
[C---:B------:R-:W-:Y:S01]  /*8330*/  FMUL R12, R24.reuse, R16 ;  /* 0x00000010180c7220 */ /* 0x040fe20000400000 */
[C---:B------:R-:W-:Y:S01]  /*8340*/  FFMA R3, R27.reuse, R29, R3 ;  /* 0x0000001d1b037223 */ /* 0x040fe20000000003 */
[C---:B------:R-:W-:Y:S01]  /*8350*/  FMUL R13, R24.reuse, R17 ;  /* 0x00000011180d7220 */ /* 0x040fe20000400000 */
[C---:B------:R-:W-:Y:S01]  /*8360*/  FFMA R10, R27.reuse, R30, R10 ;  /* 0x0000001e1b0a7223 */ /* 0x040fe2000000000a */
[C---:B------:R-:W-:Y:S01]  /*8370*/  FMUL R14, R24.reuse, R18 ;  /* 0x00000012180e7220 */ /* 0x040fe20000400000 */
[C---:B------:R-:W-:Y:S01]  /*8380*/  FFMA R11, R27.reuse, R31, R11 ;  /* 0x0000001f1b0b7223 */ /* 0x040fe2000000000b */
[C---:B------:R-:W-:Y:S01]  /*8390*/  FFMA R15, R27.reuse, R32, R15 ;  /* 0x000000201b0f7223 */ /* 0x040fe2000000000f */
[----:B------:R-:W-:Y:S01]  /*83a0*/  FMUL R19, R24, R19 ;  /* 0x0000001318137220 */ /* 0x000fe20000400000 */
[C---:B------:R-:W-:Y:S01]  /*83b0*/  FFMA R12, R27.reuse, R33, R12 ;  /* 0x000000211b0c7223 */ /* 0x040fe2000000000c */
[C---:B------:R-:W-:Y:S01]  /*83c0*/  FFMA R13, R27.reuse, R34, R13 ;  /* 0x000000221b0d7223 */ /* 0x040fe2000000000d */
[----:B------:R-:W-:Y:S01]  /*83d0*/  FFMA R14, R27, R35, R14 ;  /* 0x000000231b0e7223 */ /* 0x000fe2000000000e */
[----:B------:R-:W-:Y:S01]  /*83e0*/  F2FP.F16.F32.PACK_AB R5, R7, R6 ;  /* 0x000000060705723e */ /* 0x000fe200000000ff */
[----:B------:R-:W-:Y:S01]  /*83f0*/  FFMA R19, R27, R36, R19 ;  /* 0x000000241b137223 */ /* 0x000fe20000000013 */
[----:B------:R-:W-:Y:S02]  /*8400*/  F2FP.F16.F32.PACK_AB R6, R9, R8 ;  /* 0x000000080906723e */ /* 0x000fe400000000ff */
        /* <DEDUP_REMOVED lines=25> */
.L_x_131:
[----:B------:R-:W-:Y:S05]  /*85a0*/  BSYNC.RECONVERGENT B0 ;  /* 0x0000000000007941 */ /* 0x000fea0003800200 */
.L_x_130:
[----:B------:R-:W-:Y:S01]  /*85b0*/  BAR.SYNC.DEFER_BLOCKING 0x1, 0x80 ;  /* 0x0042000000007b1d */ /* 0x000fe20000010000 */
[----:B------:R-:W-:Y:S01]  /*85c0*/  UISETP.NE.AND UP0, UPT, UR52, -0x4, UPT ;  /* 0xfffffffc3400788c */ /* 0x000fe2000bf05270 */
[----:B------:R-:W-:Y:S08]  /*85d0*/  IADD3 R22, PT, PT, R22, 0x1, RZ ;  /* 0x0000000116167810 */ /* 0x000ff00007ffe0ff */
[----:B------:R-:W-:Y:S05]  /*85e0*/  BRA.U !UP0, `(.L_x_132) ;  /* 0x0000000108287547 */ /* 0x000fea000b800000 */
[----:B------:R-:W-:Y:S01]  /*85f0*/  ISETP.NE.AND P0, PT, R59, RZ, PT ;  /* 0x000000ff3b00720c */ /* 0x000fe20003f05270 */
[----:B------:R-:W-:Y:S01]  /*8600*/  IMAD.U32 R2, RZ, RZ, UR46 ;  /* 0x0000002eff027e24 */ /* 0x000fe2000f8e00ff */
[----:B------:R-:W-:Y:S01]  /*8610*/  UIADD3 UR4, UPT, UPT, UR46, 0x1, URZ ;  /* 0x000000012e047890 */ /* 0x000fe2000fffe0ff */
[----:B------:R-:W-:Y:S03]  /*8620*/  IMAD.U32 R0, RZ, RZ, UR47 ;  /* 0x0000002fff007e24 */ /* 0x000fe6000f8e00ff */
[----:B------:R-:W-:Y:S04]  /*8630*/  UISETP.NE.AND UP0, UPT, UR4, 0x4, UPT ;  /* 0x000000040400788c */ /* 0x000fe8000bf05270 */
[----:B------:R-:W-:Y:S03]  /*8640*/  USEL UR46, UR4, URZ, UP0 ;  /* 0x000000ff042e7287 */ /* 0x000fe60008000000 */
[----:B------:R-:W-:Y:S05]  /*8650*/  @P0 LEA R2, R2, UR44, 0x3 ;  /* 0x0000002c02020c11 */ /* 0x000fea000f8e18ff */
[----:B------:R-:W-:Y:S05]  /*8660*/  @P0 VIADD R2, R2, 0x60 ;  /* 0x0000006002020836 */ /* 0x000fea0000000000 */
[----:B------:R-:W-:Y:S04]  /*8670*/  @P0 PRMT R0, R0, 0x654, R2 ;  /* 0x0000065400000816 */ /* 0x000fe80000000002 */
[----:B------:R3:W-:Y:S03]  /*8680*/  @P0 SYNCS.ARRIVE.TRANS64.RED.A1T0 RZ, [R0+URZ], RZ ;  /* 0x000000ff00ff09a7 */ /* 0x0007e600081004ff */
.L_x_132:
[----:B------:R-:W-:Y:S01]  /*8690*/  R2UR UR4, R47 ;  /* 0x000000002f0472ca */ /* 0x000fe200000e0000 */
[----:B------:R-:W-:Y:S01]  /*86a0*/  UISETP.NE.AND UP0, UPT, UR62, URZ, UPT ;  /* 0x000000ff3e00728c */ /* 0x000fe2000bf05270 */
[----:B------:R-:W-:Y:S01]  /*86b0*/  ISETP.NE.AND P0, PT, R51, 0x2, PT ;  /* 0x000000023300780c */ /* 0x000fe20003f05270 */
[----:B------:R-:W-:Y:S01]  /*86c0*/  UIADD3 UR28, UPT, UPT, UR37, UR63, URZ ;  /* 0x0000003f251c7290 */ /* 0x000fe2000fffe0ff */
[----:B------:R-:W-:Y:S01]  /*86d0*/  ISETP.NE.AND P1, PT, R22, 0x4, PT ;  /* 0x000000041600780c */ /* 0x000fe20003f25270 */
[----:B------:R-:W-:Y:S01]  /*86e0*/  UIADD3 UR52, UPT, UPT, UR52, 0x4, URZ ;  /* 0x0000000434347890 */ /* 0x000fe2000fffe0ff */
[----:B------:R-:W-:Y:S01]  /*86f0*/  SEL R2, RZ, 0x1, P0 ;  /* 0x00000001ff027807 */ /* 0x000fe20000000000 */
[----:B------:R-:W-:Y:S01]  /*8700*/  UMOV UR36, UR61 ;  /* 0x0000003d00247c82 */ /* 0x000fe20008000000 */
[----:B---3--:R-:W-:Y:S02]  /*8710*/  SEL R0, RZ, 0x1, P1 ;  /* 0x00000001ff007807 */ /* 0x008fe40000800000 */
[----:B------:R-:W-:Y:S02]  /*8720*/  LOP3.LUT R52, R52, R2, RZ, 0x3c, !PT ;  /* 0x0000000234347212 */ /* 0x000fe400078e3cff */
[----:B------:R-:W-:Y:S01]  /*8730*/  LOP3.LUT R53, R53, R0, RZ, 0x3c, !PT ;  /* 0x0000000035357212 */ /* 0x000fe200078e3cff */
[----:B------:R-:W-:Y:S01]  /*8740*/  UIADD3 UR24, UPT, UPT, UR38, UR4, URZ ;  /* 0x0000000426187290 */ /* 0x000fe2000fffe0ff */
[----:B------:R-:W-:Y:S02]  /*8750*/  SEL R51, R51, RZ, P0 ;  /* 0x000000ff33337207 */ /* 0x000fe40000000000 */
[----:B------:R-:W-:Y:S01]  /*8760*/  SEL R22, R22, RZ, P1 ;  /* 0x000000ff16167207 */ /* 0x000fe20000800000 */
[----:B------:R-:W-:Y:S08]  /*8770*/  BRA.U UP0, `(.L_x_133) ;  /* 0xffffffcd00a47547 */ /* 0x000ff0000b83ffff */
[----:B------:R-:W-:-:S13]  /*8780*/  R2UR UR4, R48 ;  /* 0x00000000300472ca */ /* 0x000fda00000e0000 */
[----:B------:R-:W-:-:S09]  /*8790*/  UISETP.NE.AND UP0, UPT, UR4, URZ, UPT ;  /* 0x000000ff0400728c */ /* 0x000fd2000bf05270 */
[----:B------:R-:W-:Y:S05]  /*87a0*/  BRA.U !UP0, `(.L_x_134) ;  /* 0x0000000108487547 */ /* 0x000fea000b800000 */
[----:B------:R-:W3:Y:S02]  /*87b0*/  LDCU.64 UR4, c[0x0][0x890] ;  /* 0x00011200ff0477ac */ /* 0x000ee40008000a00 */
[----:B---3--:R-:W-:-:S04]  /*87c0*/  UISETP.NE.U32.AND UP0, UPT, UR4, URZ, UPT ;  /* 0x000000ff0400728c */ /* 0x008fc8000bf05070 */
[----:B------:R-:W-:-:S09]  /*87d0*/  UISETP.NE.AND.EX UP0, UPT, UR5, URZ, UPT, UP0 ;  /* 0x000000ff0500728c */ /* 0x000fd2000bf05300 */
[----:B------:R-:W-:Y:S05]  /*87e0*/  BRA.U UP0, `(.L_x_135) ;  /* 0x00000001000c7547 */ /* 0x000fea000b800000 */
[----:B------:R-:W-:-:S13]  /*87f0*/  FSETP.NEU.AND P0, PT, R27, RZ, PT ;  /* 0x000000ff1b00720b */ /* 0x000fda0003f0d000 */
[----:B------:R-:W-:Y:S05]  /*8800*/  @!P0 EXIT ;  /* 0x000000000000894d */ /* 0x000fea0003800000 */
[----:B------:R-:W-:Y:S05]  /*8810*/  BRA `(.L_x_134) ;  /* 0x00000000002c7947 */ /* 0x000fea0003800000 */
.L_x_135:
[----:B------:R-:W-:Y:S01]  /*8820*/  ISETP.NE.AND P0, PT, R50, RZ, PT ;  /* 0x000000ff3200720c */ /* 0x000fe20003f05270 */
[----:B------:R-:W-:-:S12]  /*8830*/  BSSY.RECONVERGENT B0, `(.L_x_134) ;  /* 0x0000009000007945 */ /* 0x000fd80003800200 */
[----:B------:R-:W-:Y:S05]  /*8840*/  @P0 BRA `(.L_x_136) ;  /* 0x0000000000140947 */ /* 0x000fea0003800000 */
[----:B------:R-:W3:Y:S02]  /*8850*/  LDCU.64 UR4, c[0x0][0x888] ;  /* 0x00011100ff0477ac */ /* 0x000ee40008000a00 */
[----:B---3--:R-:W-:-:S04]  /*8860*/  ISETP.NE.U32.AND P0, PT, RZ, UR4, PT ;  /* 0x00000004ff007c0c */ /* 0x008fc8000bf05070 */
[----:B------:R-:W-:-:S13]  /*8870*/  ISETP.NE.AND.EX P0, PT, RZ, UR5, PT, P0 ;  /* 0x00000005ff007c0c */ /* 0x000fda000bf05300 */
[----:B------:R-:W-:Y:S05]  /*8880*/  @!P0 EXIT ;  /* 0x000000000000894d */ /* 0x000fea0003800000 */
[----:B------:R-:W-:Y:S05]  /*8890*/  BRA `(.L_x_137) ;  /* 0x0000000000087947 */ /* 0x000fea0003800000 */
.L_x_136:
[----:B------:R-:W-:-:S13]  /*88a0*/  FSETP.NEU.AND P0, PT, R27, RZ, PT ;  /* 0x000000ff1b00720b */ /* 0x000fda0003f0d000 */
[----:B------:R-:W-:Y:S05]  /*88b0*/  @!P0 EXIT ;  /* 0x000000000000894d */ /* 0x000fea0003800000 */
.L_x_137:
[----:B------:R-:W-:Y:S05]  /*88c0*/  BSYNC.RECONVERGENT B0 ;  /* 0x0000000000007941 */ /* 0x000fea0003800200 */
.L_x_134:
[----:B------:R-:W-:Y:S01]  /*88d0*/  ULEA UR4, UR46, UR44, 0x3 ;  /* 0x0000002c2e047291 */ /* 0x000fe2000f8e18ff */
[----:B------:R-:W-:-:S04]  /*88e0*/  DEPBAR.LE SB0, 0x0 ;  /* 0x000080000000791a */ /* 0x000fc80000000000 */
[----:B------:R-:W-:-:S04]  /*88f0*/  UIADD3 UR4, UPT, UPT, UR4, 0x60, URZ ;  /* 0x0000006004047890 */ /* 0x000fc8000fffe0ff */
[----:B------:R-:W-:-:S09]  /*8900*/  UPRMT UR4, UR47, 0x654, UR4 ;  /* 0x000006542f047896 */ /* 0x000fd20008000004 */
[----:B------:R-:W-:Y:S01]  /*8910*/  SYNCS.ARRIVE.TRANS64.RED.A1T0 RZ, [UR4], RZ ;  /* 0x000000ffffff79a7 */ /* 0x000fe20008100404 */
[----:B------:R-:W-:Y:S05]  /*8920*/  EXIT ;  /* 0x000000000000794d */ /* 0x000fea0003800000 */
.L_x_24:
[----:B---3--:R3:W4:Y:S02]  /*8930*/  SYNCS.PHASECHK.TRANS64.TRYWAIT P0, [R0+URZ+0x100], R2 ;  /* 0x00010002000075a7 */ /* 0x00872400080011ff */
[----:B----4-:R-:W-:Y:S05]  /*8940*/  @!P0 NANOSLEEP.SYNCS 0x989680 ;  /* 0x009896800000895d */ /* 0x010fea0003900000 */
[----:B------:R-:W4:Y:S02]  /*8950*/  @!P0 SYNCS.PHASECHK.TRANS64 P0, [R0+URZ+0x100], R2 ;  /* 0x00010002000085a7 */ /* 0x000f2400080010ff */
[----:B----4-:R-:W-:Y:S05]  /*8960*/  @!P0 BRA `(.L_x_24) ;  /* 0xfffffffc00f08947 */ /* 0x010fea000383ffff */
[----:B------:R-:W-:Y:S05]  /*8970*/  BRA `(.L_x_138) ;  /* 0xffffff8c00bc7947 */ /* 0x000fea000383ffff */
.L_x_27:
[----:B--2---:R-:W-:-:S07]  /*8980*/  MOV R0, UR33 ;  /* 0x0000002100007c02 */ /* 0x004fce0008000f00 */
.L_x_139:
[----:B--2---:R2:W3:Y:S02]  /*8990*/  SYNCS.PHASECHK.TRANS64.TRYWAIT P0, [R0+URZ+0x20], R3 ;  /* 0x00002003000075a7 */ /* 0x0044e400080011ff */
[----:B---3--:R-:W-:Y:S05]  /*89a0*/  @!P0 NANOSLEEP.SYNCS 0x989680 ;  /* 0x009896800000895d */ /* 0x008fea0003900000 */
[----:B------:R-:W3:Y:S02]  /*89b0*/  @!P0 SYNCS.PHASECHK.TRANS64 P0, [R0+URZ+0x20], R3 ;  /* 0x00002003000085a7 */ /* 0x000ee400080010ff */
[----:B---3--:R-:W-:Y:S05]  /*89c0*/  @!P0 BRA `(.L_x_139) ;  /* 0xfffffffc00f08947 */ /* 0x008fea000383ffff */
[----:B------:R-:W-:Y:S05]  /*89d0*/  BRA `(.L_x_26) ;  /* 0xffffff9000047947 */ /* 0x000fea000383ffff */
.L_x_34:
[----:B-1----:R-:W-:-:S07]  /*89e0*/  MOV R0, UR33 ;  /* 0x0000002100007c02 */ /* 0x002fce0008000f00 */
.L_x_140:
[----:B-1----:R1:W2:Y:S02]  /*89f0*/  SYNCS.PHASECHK.TRANS64.TRYWAIT P0, [R0+URZ+0x20], R3 ;  /* 0x00002003000075a7 */ /* 0x0022a400080011ff */
[----:B--2---:R-:W-:Y:S05]  /*8a00*/  @!P0 NANOSLEEP.SYNCS 0x989680 ;  /* 0x009896800000895d */ /* 0x004fea0003900000 */
[----:B------:R-:W2:Y:S02]  /*8a10*/  @!P0 SYNCS.PHASECHK.TRANS64 P0, [R0+URZ+0x20], R3 ;  /* 0x00002003000085a7 */ /* 0x000ea400080010ff */
[----:B--2---:R-:W-:Y:S05]  /*8a20*/  @!P0 BRA `(.L_x_140) ;  /* 0xfffffffc00f08947 */ /* 0x004fea000383ffff */
[----:B------:R-:W-:Y:S05]  /*8a30*/  BRA `(.L_x_33) ;  /* 0xffffff9000f87947 */ /* 0x000fea000383ffff */
.L_x_39:
[----:B-1----:R1:W2:Y:S02]  /*8a40*/  SYNCS.PHASECHK.TRANS64.TRYWAIT P0, [R3+URZ+0x90], R0 ;  /* 0x00009000030075a7 */ /* 0x0022a400080011ff */
[----:B--2---:R-:W-:Y:S05]  /*8a50*/  @!P0 NANOSLEEP.SYNCS 0x989680 ;  /* 0x009896800000895d */ /* 0x004fea0003900000 */
[----:B------:R-:W2:Y:S02]  /*8a60*/  @!P0 SYNCS.PHASECHK.TRANS64 P0, [R3+URZ+0x90], R0 ;  /* 0x00009000030085a7 */ /* 0x000ea400080010ff */
[----:B--2---:R-:W-:Y:S05]  /*8a70*/  @!P0 BRA `(.L_x_39) ;  /* 0xfffffffc00f08947 */ /* 0x004fea000383ffff */
[----:B------:R-:W-:Y:S05]  /*8a80*/  BRA `(.L_x_141) ;  /* 0xffffff9400cc7947 */ /* 0x000fea000383ffff */
.L_x_43:
[----:B------:R-:W-:-:S07]  /*8a90*/  MOV R0, UR4 ;  /* 0x0000000400007c02 */ /* 0x000fce0008000f00 */
.L_x_142:
[----:B-1----:R1:W2:Y:S02]  /*8aa0*/  SYNCS.PHASECHK.TRANS64.TRYWAIT P0, [R0+URZ], R2 ;  /* 0x00000002000075a7 */ /* 0x0022a400080011ff */
[----:B--2---:R-:W-:Y:S05]  /*8ab0*/  @!P0 NANOSLEEP.SYNCS 0x989680 ;  /* 0x009896800000895d */ /* 0x004fea0003900000 */
[----:B------:R-:W2:Y:S02]  /*8ac0*/  @!P0 SYNCS.PHASECHK.TRANS64 P0, [R0+URZ], R2 ;  /* 0x00000002000085a7 */ /* 0x000ea400080010ff */
[----:B--2---:R-:W-:Y:S05]  /*8ad0*/  @!P0 BRA `(.L_x_142) ;  /* 0xfffffffc00f08947 */ /* 0x004fea000383ffff */
[----:B------:R-:W-:Y:S05]  /*8ae0*/  BRA `(.L_x_143) ;  /* 0xffffff9c00747947 */ /* 0x000fea000383ffff */
.L_x_44:
[----:B------:R-:W-:-:S07]  /*8af0*/  MOV R0, UR5 ;  /* 0x0000000500007c02 */ /* 0x000fce0008000f00 */
.L_x_144:
[----:B-1----:R1:W2:Y:S02]  /*8b00*/  SYNCS.PHASECHK.TRANS64.TRYWAIT P0, [R0+URZ], R3 ;  /* 0x00000003000075a7 */ /* 0x0022a400080011ff */
[----:B--2---:R-:W-:Y:S05]  /*8b10*/  @!P0 NANOSLEEP.SYNCS 0x989680 ;  /* 0x009896800000895d */ /* 0x004fea0003900000 */
[----:B------:R-:W2:Y:S02]  /*8b20*/  @!P0 SYNCS.PHASECHK.TRANS64 P0, [R0+URZ], R3 ;  /* 0x00000003000085a7 */ /* 0x000ea400080010ff */
[----:B--2---:R-:W-:Y:S05]  /*8b30*/  @!P0 BRA `(.L_x_144) ;  /* 0xfffffffc00f08947 */ /* 0x004fea000383ffff */
[----:B------:R-:W-:Y:S05]  /*8b40*/  BRA `(.L_x_145) ;  /* 0xffffff9c00807947 */ /* 0x000fea000383ffff */
.L_x_45:
[----:B------:R-:W-:-:S07]  /*8b50*/  MOV R0, UR5 ;  /* 0x0000000500007c02 */ /* 0x000fce0008000f00 */
.L_x_146:
[----:B-1----:R1:W2:Y:S02]  /*8b60*/  SYNCS.PHASECHK.TRANS64.TRYWAIT P0, [R0+URZ], R3 ;  /* 0x00000003000075a7 */ /* 0x0022a400080011ff */
[----:B--2---:R-:W-:Y:S05]  /*8b70*/  @!P0 NANOSLEEP.SYNCS 0x989680 ;  /* 0x009896800000895d */ /* 0x004fea0003900000 */
[----:B------:R-:W2:Y:S02]  /*8b80*/  @!P0 SYNCS.PHASECHK.TRANS64 P0, [R0+URZ], R3 ;  /* 0x00000003000085a7 */ /* 0x000ea400080010ff */
[----:B--2---:R-:W-:Y:S05]  /*8b90*/  @!P0 BRA `(.L_x_146) ;  /* 0xfffffffc00f08947 */ /* 0x004fea000383ffff */
[----:B------:R-:W-:Y:S05]  /*8ba0*/  BRA `(.L_x_147) ;  /* 0xffffff9c008c7947 */ /* 0x000fea000383ffff */
.L_x_48:
[----:B--2---:R2:W3:Y:S02]  /*8bb0*/  SYNCS.PHASECHK.TRANS64.TRYWAIT P0, [R2+URZ+0xf0], R4 ;  /* 0x0000f004020075a7 */ /* 0x0044e400080011ff */
[----:B---3--:R-:W-:Y:S05]  /*8bc0*/  @!P0 NANOSLEEP.SYNCS 0x989680 ;  /* 0x009896800000895d */ /* 0x008fea0003900000 */
[----:B------:R-:W3:Y:S02]  /*8bd0*/  @!P0 SYNCS.PHASECHK.TRANS64 P0, [R2+URZ+0xf0], R4 ;  /* 0x0000f004020085a7 */ /* 0x000ee400080010ff */
[----:B---3--:R-:W-:Y:S05]  /*8be0*/  @!P0 BRA `(.L_x_48) ;  /* 0xfffffffc00f08947 */ /* 0x008fea000383ffff */
[----:B------:R-:W-:Y:S05]  /*8bf0*/  BRA `(.L_x_148) ;  /* 0xffffff9c00e87947 */ /* 0x000fea000383ffff */
.L_x_49:
[----:B------:R-:W-:-:S07]  /*8c00*/  MOV R2, UR4 ;  /* 0x0000000400027c02 */ /* 0x000fce0008000f00 */
.L_x_149:
[----:B--2---:R2:W3:Y:S02]  /*8c10*/  SYNCS.PHASECHK.TRANS64.TRYWAIT P0, [R2+URZ+0xa0], R5 ;  /* 0x0000a005020075a7 */ /* 0x0044e400080011ff */
[----:B---3--:R-:W-:Y:S05]  /*8c20*/  @!P0 NANOSLEEP.SYNCS 0x989680 ;  /* 0x009896800000895d */ /* 0x008fea0003900000 */
[----:B------:R-:W3:Y:S02]  /*8c30*/  @!P0 SYNCS.PHASECHK.TRANS64 P0, [R2+URZ+0xa0], R5 ;  /* 0x0000a005020085a7 */ /* 0x000ee400080010ff */
[----:B---3--:R-:W-:Y:S05]  /*8c40*/  @!P0 BRA `(.L_x_149) ;  /* 0xfffffffc00f08947 */ /* 0x008fea000383ffff */
[----:B------:R-:W-:Y:S05]  /*8c50*/  BRA `(.L_x_150) ;  /* 0xffffff9c00f87947 */ /* 0x000fea000383ffff */
.L_x_50:
[----:B--2---:R2:W3:Y:S02]  /*8c60*/  SYNCS.PHASECHK.TRANS64.TRYWAIT P1, [R2+URZ+0x90], R4 ;  /* 0x00009004020075a7 */ /* 0x0044e400080211ff */
[----:B---3--:R-:W-:Y:S05]  /*8c70*/  @!P1 NANOSLEEP.SYNCS 0x989680 ;  /* 0x009896800000995d */ /* 0x008fea0003900000 */
[----:B------:R-:W3:Y:S02]  /*8c80*/  @!P1 SYNCS.PHASECHK.TRANS64 P1, [R2+URZ+0x90], R4 ;  /* 0x00009004020095a7 */ /* 0x000ee400080210ff */
[----:B---3--:R-:W-:Y:S05]  /*8c90*/  @!P1 BRA `(.L_x_50) ;  /* 0xfffffffc00f09947 */ /* 0x008fea000383ffff */
[----:B------:R-:W-:Y:S05]  /*8ca0*/  BRA `(.L_x_151) ;  /* 0xffffffa000287947 */ /* 0x000fea000383ffff */
.L_x_53:
[----:B------:R-:W-:-:S07]  /*8cb0*/  MOV R0, UR4 ;  /* 0x0000000400007c02 */ /* 0x000fce0008000f00 */
.L_x_152:
[----:B--2---:R2:W3:Y:S02]  /*8cc0*/  SYNCS.PHASECHK.TRANS64.TRYWAIT P0, [R0+URZ+0xa0], R2 ;  /* 0x0000a002000075a7 */ /* 0x0044e400080011ff */
[----:B---3--:R-:W-:Y:S05]  /*8cd0*/  @!P0 NANOSLEEP.SYNCS 0x989680 ;  /* 0x009896800000895d */ /* 0x008fea0003900000 */
[----:B------:R-:W3:Y:S02]  /*8ce0*/  @!P0 SYNCS.PHASECHK.TRANS64 P0, [R0+URZ+0xa0], R2 ;  /* 0x0000a002000085a7 */ /* 0x000ee400080010ff */
[----:B---3--:R-:W-:Y:S05]  /*8cf0*/  @!P0 BRA `(.L_x_152) ;  /* 0xfffffffc00f08947 */ /* 0x008fea000383ffff */
[----:B------:R-:W-:Y:S05]  /*8d00*/  BRA `(.L_x_52) ;  /* 0xffffffa0007c7947 */ /* 0x000fea000383ffff */
.L_x_60:
[----:B-1----:R1:W2:Y:S02]  /*8d10*/  SYNCS.PHASECHK.TRANS64.TRYWAIT P1, [R0+URZ+0x90], R2 ;  /* 0x00009002000075a7 */ /* 0x0022a400080211ff */
[----:B--2---:R-:W-:Y:S05]  /*8d20*/  @!P1 NANOSLEEP.SYNCS 0x989680 ;  /* 0x009896800000995d */ /* 0x004fea0003900000 */
[----:B------:R-:W2:Y:S02]  /*8d30*/  @!P1 SYNCS.PHASECHK.TRANS64 P1, [R0+URZ+0x90], R2 ;  /* 0x00009002000095a7 */ /* 0x000ea400080210ff */
[----:B--2---:R-:W-:Y:S05]  /*8d40*/  @!P1 BRA `(.L_x_60) ;  /* 0xfffffffc00f09947 */ /* 0x004fea000383ffff */
[----:B------:R-:W-:Y:S05]  /*8d50*/  BRA `(.L_x_153) ;  /* 0xffffffa800107947 */ /* 0x000fea000383ffff */
.L_x_61:
[----:B------:R-:W-:-:S07]  /*8d60*/  MOV R2, UR46 ;  /* 0x0000002e00027c02 */ /* 0x000fce0008000f00 */
.L_x_154:
[----:B-1----:R1:W2:Y:S02]  /*8d70*/  SYNCS.PHASECHK.TRANS64.TRYWAIT P0, [R2+URZ+0xd0], R0 ;  /* 0x0000d000020075a7 */ /* 0x0022a400080011ff */
[----:B--2---:R-:W-:Y:S05]  /*8d80*/  @!P0 NANOSLEEP.SYNCS 0x989680 ;  /* 0x009896800000895d */ /* 0x004fea0003900000 */
[----:B------:R-:W2:Y:S02]  /*8d90*/  @!P0 SYNCS.PHASECHK.TRANS64 P0, [R2+URZ+0xd0], R0 ;  /* 0x0000d000020085a7 */ /* 0x000ea400080010ff */
[----:B--2---:R-:W-:Y:S05]  /*8da0*/  @!P0 BRA `(.L_x_154) ;  /* 0xfffffffc00f08947 */ /* 0x004fea000383ffff */
[----:B------:R-:W-:Y:S05]  /*8db0*/  BRA `(.L_x_155) ;  /* 0xffffffa800607947 */ /* 0x000fea000383ffff */
.L_x_64:
[----:B------:R-:W-:Y:S07]  /*8dc0*/  MOV R0, UR7 ;  /* 0x0000000700007c02 */ /* 0x000fee0008000f00 */
.L_x_156:
[----:B-1----:R1:W2:Y:S02]  /*8dd0*/  SYNCS.PHASECHK.TRANS64.TRYWAIT P0, [R0+URZ], R2 ;  /* 0x00000002000075a7 */ /* 0x0022a400080011ff */
[----:B--2---:R-:W-:Y:S05]  /*8de0*/  @!P0 NANOSLEEP.SYNCS 0x989680 ;  /* 0x009896800000895d */ /* 0x004fea0003900000 */
[----:B------:R-:W2:Y:S02]  /*8df0*/  @!P0 SYNCS.PHASECHK.TRANS64 P0, [R0+URZ], R2 ;  /* 0x00000002000085a7 */ /* 0x000ea400080010ff */
[----:B--2---:R-:W-:Y:S05]  /*8e00*/  @!P0 BRA `(.L_x_156) ;  /* 0xfffffffc00f08947 */ /* 0x004fea000383ffff */
[----:B------:R-:W-:Y:S05]  /*8e10*/  BRA `(.L_x_63) ;  /* 0xffffffa8007c7947 */ /* 0x000fea000383ffff */
.L_x_67:
[----:B------:R-:W-:-:S07]  /*8e20*/  MOV R0, UR4 ;  /* 0x0000000400007c02 */ /* 0x000fce0008000f00 */
.L_x_157:
[----:B--2---:R2:W4:Y:S02]  /*8e30*/  SYNCS.PHASECHK.TRANS64.TRYWAIT P0, [R0+URZ], R2 ;  /* 0x00000002000075a7 */ /* 0x00452400080011ff */
[----:B----4-:R-:W-:Y:S05]  /*8e40*/  @!P0 NANOSLEEP.SYNCS 0x989680 ;  /* 0x009896800000895d */ /* 0x010fea0003900000 */
[----:B------:R-:W4:Y:S02]  /*8e50*/  @!P0 SYNCS.PHASECHK.TRANS64 P0, [R0+URZ], R2 ;  /* 0x00000002000085a7 */ /* 0x000f2400080010ff */
[----:B----4-:R-:W-:Y:S05]  /*8e60*/  @!P0 BRA `(.L_x_157) ;  /* 0xfffffffc00f08947 */ /* 0x010fea000383ffff */
[----:B------:R-:W-:Y:S05]  /*8e70*/  BRA `(.L_x_158) ;  /* 0xffffffac00a87947 */ /* 0x000fea000383ffff */
.L_x_68:
[----:B------:R-:W-:-:S07]  /*8e80*/  MOV R0, UR5 ;  /* 0x0000000500007c02 */ /* 0x000fce0008000f00 */
.L_x_159:
[----:B-1----:R1:W2:Y:S02]  /*8e90*/  SYNCS.PHASECHK.TRANS64.TRYWAIT P0, [R0+URZ], R3 ;  /* 0x00000003000075a7 */ /* 0x0022a400080011ff */
[----:B--2---:R-:W-:Y:S05]  /*8ea0*/  @!P0 NANOSLEEP.SYNCS 0x989680 ;  /* 0x009896800000895d */ /* 0x004fea0003900000 */
[----:B------:R-:W2:Y:S02]  /*8eb0*/  @!P0 SYNCS.PHASECHK.TRANS64 P0, [R0+URZ], R3 ;  /* 0x00000003000085a7 */ /* 0x000ea400080010ff */
[----:B--2---:R-:W-:Y:S05]  /*8ec0*/  @!P0 BRA `(.L_x_159) ;  /* 0xfffffffc00f08947 */ /* 0x004fea000383ffff */
[----:B------:R-:W-:Y:S05]  /*8ed0*/  BRA `(.L_x_160) ;  /* 0xffffffac00b47947 */ /* 0x000fea000383ffff */
.L_x_69:
[----:B------:R-:W-:-:S07]  /*8ee0*/  MOV R0, UR5 ;  /* 0x0000000500007c02 */ /* 0x000fce0008000f00 */
.L_x_161:
[----:B-1----:R1:W2:Y:S02]  /*8ef0*/  SYNCS.PHASECHK.TRANS64.TRYWAIT P0, [R0+URZ], R3 ;  /* 0x00000003000075a7 */ /* 0x0022a400080011ff */
[----:B--2---:R-:W-:Y:S05]  /*8f00*/  @!P0 NANOSLEEP.SYNCS 0x989680 ;  /* 0x009896800000895d */ /* 0x004fea0003900000 */
[----:B------:R-:W2:Y:S02]  /*8f10*/  @!P0 SYNCS.PHASECHK.TRANS64 P0, [R0+URZ], R3 ;  /* 0x00000003000085a7 */ /* 0x000ea400080010ff */
[----:B--2---:R-:W-:Y:S05]  /*8f20*/  @!P0 BRA `(.L_x_161) ;  /* 0xfffffffc00f08947 */ /* 0x004fea000383ffff */
[----:B------:R-:W-:Y:S05]  /*8f30*/  BRA `(.L_x_162) ;  /* 0xffffffac00c07947 */ /* 0x000fea000383ffff */
.L_x_70:
[----:B-1----:R-:W-:-:S07]  /*8f40*/  MOV R0, UR4 ;  /* 0x0000000400007c02 */ /* 0x002fce0008000f00 */
.L_x_163:
[----:B-1----:R1:W2:Y:S02]  /*8f50*/  SYNCS.PHASECHK.TRANS64.TRYWAIT P0, [R0+URZ], R2 ;  /* 0x00000002000075a7 */ /* 0x0022a400080011ff */
[----:B--2---:R-:W-:Y:S05]  /*8f60*/  @!P0 NANOSLEEP.SYNCS 0x989680 ;  /* 0x009896800000895d */ /* 0x004fea0003900000 */
[----:B------:R-:W2:Y:S02]  /*8f70*/  @!P0 SYNCS.PHASECHK.TRANS64 P0, [R0+URZ], R2 ;  /* 0x00000002000085a7 */ /* 0x000ea400080010ff */
[----:B--2---:R-:W-:Y:S05]  /*8f80*/  @!P0 BRA `(.L_x_163) ;  /* 0xfffffffc00f08947 */ /* 0x004fea000383ffff */
[----:B------:R-:W-:Y:S05]  /*8f90*/  BRA `(.L_x_164) ;  /* 0xffffffac00cc7947 */ /* 0x000fea000383ffff */
.L_x_75:
[----:B--2---:R2:W3:Y:S02]  /*8fa0*/  SYNCS.PHASECHK.TRANS64.TRYWAIT P0, [R8+URZ+0x90], R0 ;  /* 0x00009000080075a7 */ /* 0x0044e400080011ff */
[----:B---3--:R-:W-:Y:S05]  /*8fb0*/  @!P0 NANOSLEEP.SYNCS 0x989680 ;  /* 0x009896800000895d */ /* 0x008fea0003900000 */
[----:B------:R-:W3:Y:S02]  /*8fc0*/  @!P0 SYNCS.PHASECHK.TRANS64 P0, [R8+URZ+0x90], R0 ;  /* 0x00009000080085a7 */ /* 0x000ee400080010ff */
[----:B---3--:R-:W-:Y:S05]  /*8fd0*/  @!P0 BRA `(.L_x_75) ;  /* 0xfffffffc00f08947 */ /* 0x008fea000383ffff */
[----:B------:R-:W-:Y:S05]  /*8fe0*/  BRA `(.L_x_165) ;  /* 0xffffffb400007947 */ /* 0x000fea000383ffff */
.L_x_78:
[----:B--2---:R-:W-:Y:S07]  /*8ff0*/  MOV R0, UR21 ;  /* 0x0000001500007c02 */ /* 0x004fee0008000f00 */
.L_x_166:
[----:B--2---:R2:W3:Y:S02]  /*9000*/  SYNCS.PHASECHK.TRANS64.TRYWAIT P1, [R0+URZ+0x88], R2 ;  /* 0x00008802000075a7 */ /* 0x0044e400080211ff */
[----:B---3--:R-:W-:Y:S05]  /*9010*/  @!P1 NANOSLEEP.SYNCS 0x989680 ;  /* 0x009896800000995d */ /* 0x008fea0003900000 */
[----:B------:R-:W3:Y:S02]  /*9020*/  @!P1 SYNCS.PHASECHK.TRANS64 P1, [R0+URZ+0x88], R2 ;  /* 0x00008802000095a7 */ /* 0x000ee400080210ff */
[----:B---3--:R-:W-:Y:S05]  /*9030*/  @!P1 BRA `(.L_x_166) ;  /* 0xfffffffc00f09947 */ /* 0x008fea000383ffff */
[----:B------:R-:W-:Y:S05]  /*9040*/  BRA `(.L_x_77) ;  /* 0xffffffb8007c7947 */ /* 0x000fea000383ffff */
.L_x_81:
[----:B--2---:R-:W-:Y:S07]  /*9050*/  MOV R0, UR21 ;  /* 0x0000001500007c02 */ /* 0x004fee0008000f00 */
.L_x_167:
[----:B--2---:R2:W3:Y:S02]  /*9060*/  SYNCS.PHASECHK.TRANS64.TRYWAIT P0, [R0+URZ+0x60], R4 ;  /* 0x00006004000075a7 */ /* 0x0044e400080011ff */
[----:B---3--:R-:W-:Y:S05]  /*9070*/  @!P0 NANOSLEEP.SYNCS 0x989680 ;  /* 0x009896800000895d */ /* 0x008fea0003900000 */
[----:B------:R-:W3:Y:S02]  /*9080*/  @!P0 SYNCS.PHASECHK.TRANS64 P0, [R0+URZ+0x60], R4 ;  /* 0x00006004000085a7 */ /* 0x000ee400080010ff */
[----:B---3--:R-:W-:Y:S05]  /*9090*/  @!P0 BRA `(.L_x_167) ;  /* 0xfffffffc00f08947 */ /* 0x008fea000383ffff */
[----:B------:R-:W-:Y:S05]  /*90a0*/  BRA `(.L_x_168) ;  /* 0xffffffb800d47947 */ /* 0x000fea000383ffff */
.L_x_82:
[----:B------:R-:W-:Y:S07]  /*90b0*/  MOV R0, UR21 ;  /* 0x0000001500007c02 */ /* 0x000fee0008000f00 */
.L_x_169:
[----:B--2---:R2:W3:Y:S02]  /*90c0*/  SYNCS.PHASECHK.TRANS64.TRYWAIT P0, [R0+URZ+0x68], R4 ;  /* 0x00006804000075a7 */ /* 0x0044e400080011ff */
[----:B---3--:R-:W-:Y:S05]  /*90d0*/  @!P0 NANOSLEEP.SYNCS 0x989680 ;  /* 0x009896800000895d */ /* 0x008fea0003900000 */
[----:B------:R-:W3:Y:S02]  /*90e0*/  @!P0 SYNCS.PHASECHK.TRANS64 P0, [R0+URZ+0x68], R4 ;  /* 0x00006804000085a7 */ /* 0x000ee400080010ff */
[----:B---3--:R-:W-:Y:S05]  /*90f0*/  @!P0 BRA `(.L_x_169) ;  /* 0xfffffffc00f08947 */ /* 0x008fea000383ffff */
[----:B------:R-:W-:Y:S05]  /*9100*/  BRA `(.L_x_170) ;  /* 0xffffffbc00107947 */ /* 0x000fea000383ffff */
.L_x_83:
[----:B------:R-:W-:Y:S07]  /*9110*/  MOV R0, UR21 ;  /* 0x0000001500007c02 */ /* 0x000fee0008000f00 */
.L_x_171:
[----:B--2---:R2:W3:Y:S02]  /*9120*/  SYNCS.PHASECHK.TRANS64.TRYWAIT P0, [R0+URZ+0x70], R4 ;  /* 0x00007004000075a7 */ /* 0x0044e400080011ff */
[----:B---3--:R-:W-:Y:S05]  /*9130*/  @!P0 NANOSLEEP.SYNCS 0x989680 ;  /* 0x009896800000895d */ /* 0x008fea0003900000 */
[----:B------:R-:W3:Y:S02]  /*9140*/  @!P0 SYNCS.PHASECHK.TRANS64 P0, [R0+URZ+0x70], R4 ;  /* 0x00007004000085a7 */ /* 0x000ee400080010ff */
[----:B---3--:R-:W-:Y:S05]  /*9150*/  @!P0 BRA `(.L_x_171) ;  /* 0xfffffffc00f08947 */ /* 0x008fea000383ffff */
[----:B------:R-:W-:Y:S05]  /*9160*/  BRA `(.L_x_172) ;  /* 0xffffffbc00587947 */ /* 0x000fea000383ffff */
.L_x_84:
[----:B------:R-:W-:Y:S07]  /*9170*/  MOV R0, UR21 ;  /* 0x0000001500007c02 */ /* 0x000fee0008000f00 */
.L_x_173:
[----:B--2---:R2:W3:Y:S02]  /*9180*/  SYNCS.PHASECHK.TRANS64.TRYWAIT P0, [R0+URZ+0x78], R4 ;  /* 0x00007804000075a7 */ /* 0x0044e400080011ff */
[----:B---3--:R-:W-:Y:S05]  /*9190*/  @!P0 NANOSLEEP.SYNCS 0x989680 ;  /* 0x009896800000895d */ /* 0x008fea0003900000 */
[----:B------:R-:W3:Y:S02]  /*91a0*/  @!P0 SYNCS.PHASECHK.TRANS64 P0, [R0+URZ+0x78], R4 ;  /* 0x00007804000085a7 */ /* 0x000ee400080010ff */
[----:B---3--:R-:W-:Y:S05]  /*91b0*/  @!P0 BRA `(.L_x_173) ;  /* 0xfffffffc00f08947 */ /* 0x008fea000383ffff */
[----:B------:R-:W-:Y:S05]  /*91c0*/  BRA `(.L_x_174) ;  /* 0xffffffbc00a47947 */ /* 0x000fea000383ffff */
.L_x_86:
[----:B------:R-:W-:-:S07]  /*91d0*/  MOV R0, UR21 ;  /* 0x0000001500007c02 */ /* 0x000fce0008000f00 */
.L_x_175:
[----:B---3--:R3:W4:Y:S02]  /*91e0*/  SYNCS.PHASECHK.TRANS64.TRYWAIT P0, [R0+URZ+0x60], R2 ;  /* 0x00006002000075a7 */ /* 0x00872400080011ff */
[----:B----4-:R-:W-:Y:S05]  /*91f0*/  @!P0 NANOSLEEP.SYNCS 0x989680 ;  /* 0x009896800000895d */ /* 0x010fea0003900000 */
[----:B------:R-:W4:Y:S02]  /*9200*/  @!P0 SYNCS.PHASECHK.TRANS64 P0, [R0+URZ+0x60], R2 ;  /* 0x00006002000085a7 */ /* 0x000f2400080010ff */
[----:B----4-:R-:W-:Y:S05]  /*9210*/  @!P0 BRA `(.L_x_175) ;  /* 0xfffffffc00f08947 */ /* 0x010fea000383ffff */
[----:B------:R-:W-:Y:S05]  /*9220*/  BRA `(.L_x_176) ;  /* 0xffffffc000187947 */ /* 0x000fea000383ffff */
.L_x_87:
[----:B---3--:R-:W-:-:S07]  /*9230*/  MOV R0, UR21 ;  /* 0x0000001500007c02 */ /* 0x008fce0008000f00 */
.L_x_177:
[----:B---3--:R3:W4:Y:S02]  /*9240*/  SYNCS.PHASECHK.TRANS64.TRYWAIT P0, [R0+URZ+0x68], R2 ;  /* 0x00006802000075a7 */ /* 0x00872400080011ff */
[----:B----4-:R-:W-:Y:S05]  /*9250*/  @!P0 NANOSLEEP.SYNCS 0x989680 ;  /* 0x009896800000895d */ /* 0x010fea0003900000 */
[----:B------:R-:W4:Y:S02]  /*9260*/  @!P0 SYNCS.PHASECHK.TRANS64 P0, [R0+URZ+0x68], R2 ;  /* 0x00006802000085a7 */ /* 0x000f2400080010ff */
[----:B----4-:R-:W-:Y:S05]  /*9270*/  @!P0 BRA `(.L_x_177) ;  /* 0xfffffffc00f08947 */ /* 0x010fea000383ffff */
[----:B------:R-:W-:Y:S05]  /*9280*/  BRA `(.L_x_178) ;  /* 0xffffffc000087947 */ /* 0x000fea000383ffff */
.L_x_88:
[----:B---3--:R-:W-:-:S07]  /*9290*/  MOV R0, UR21 ;  /* 0x0000001500007c02 */ /* 0x008fce0008000f00 */
.L_x_179:
[----:B---3--:R3:W4:Y:S02]  /*92a0*/  SYNCS.PHASECHK.TRANS64.TRYWAIT P0, [R0+URZ+0x70], R2 ;  /* 0x00007002000075a7 */ /* 0x00872400080011ff */
[----:B----4-:R-:W-:Y:S05]  /*92b0*/  @!P0 NANOSLEEP.SYNCS 0x989680 ;  /* 0x009896800000895d */ /* 0x010fea0003900000 */
[----:B------:R-:W4:Y:S02]  /*92c0*/  @!P0 SYNCS.PHASECHK.TRANS64 P0, [R0+URZ+0x70], R2 ;  /* 0x00007002000085a7 */ /* 0x000f2400080010ff */
[----:B----4-:R-:W-:Y:S05]  /*92d0*/  @!P0 BRA `(.L_x_179) ;  /* 0xfffffffc00f08947 */ /* 0x010fea000383ffff */
[----:B------:R-:W-:Y:S05]  /*92e0*/  BRA `(.L_x_180) ;  /* 0xffffffbc00f87947 */ /* 0x000fea000383ffff */
.L_x_90:
[----:B-1----:R1:W2:Y:S02]  /*92f0*/  SYNCS.PHASECHK.TRANS64.TRYWAIT P0, [R3+URZ+0x90], R0 ;  /* 0x00009000030075a7 */ /* 0x0022a400080011ff */
[----:B--2---:R-:W-:Y:S05]  /*9300*/  @!P0 NANOSLEEP.SYNCS 0x989680 ;  /* 0x009896800000895d */ /* 0x004fea0003900000 */
[----:B------:R-:W2:Y:S02]  /*9310*/  @!P0 SYNCS.PHASECHK.TRANS64 P0, [R3+URZ+0x90], R0 ;  /* 0x00009000030085a7 */ /* 0x000ea400080010ff */
[----:B--2---:R-:W-:Y:S05]  /*9320*/  @!P0 BRA `(.L_x_90) ;  /* 0xfffffffc00f08947 */ /* 0x004fea000383ffff */
[----:B------:R-:W-:Y:S05]  /*9330*/  BRA `(.L_x_181) ;  /* 0xffffffc000c87947 */ /* 0x000fea000383ffff */
.L_x_101:
[----:B-1----:R-:W-:Y:S04]  /*9340*/  MOV R0, UR44 ;  /* 0x0000002c00007c02 */ /* 0x002fe80008000f00 */
[----:B------:R1:W2:Y:S03]  /*9350*/  SYNCS.PHASECHK.TRANS64.TRYWAIT P1, [R0+URZ+0x40], R3 ;  /* 0x00004003000075a7 */ /* 0x0002a600080211ff */
[----:B--2---:R-:W-:Y:S05]  /*9360*/  @!P1 NANOSLEEP.SYNCS 0x989680 ;  /* 0x009896800000995d */ /* 0x004fea0003900000 */
[----:B------:R-:W2:Y:S02]  /*9370*/  @!P1 SYNCS.PHASECHK.TRANS64 P1, [R0+URZ+0x40], R3 ;  /* 0x00004003000095a7 */ /* 0x000ea400080210ff */
[----:B--2---:R-:W-:Y:S05]  /*9380*/  @!P1 BRA `(.L_x_101) ;  /* 0xfffffffc00ec9947 */ /* 0x004fea000383ffff */
[----:B------:R-:W-:Y:S05]  /*9390*/  BRA `(.L_x_100) ;  /* 0xffffffd000387947 */ /* 0x000fea000383ffff */
.L_x_103:
[----:B-1----:R1:W3:Y:S02]  /*93a0*/  SYNCS.PHASECHK.TRANS64.TRYWAIT P0, [R26+URZ+0xb0], R2 ;  /* 0x0000b0021a0075a7 */ /* 0x0022e400080011ff */
[----:B---3--:R-:W-:Y:S05]  /*93b0*/  @!P0 NANOSLEEP.SYNCS 0x989680 ;  /* 0x009896800000895d */ /* 0x008fea0003900000 */
[----:B------:R-:W3:Y:S02]  /*93c0*/  @!P0 SYNCS.PHASECHK.TRANS64 P0, [R26+URZ+0xb0], R2 ;  /* 0x0000b0021a0085a7 */ /* 0x000ee400080010ff */
[----:B---3--:R-:W-:Y:S05]  /*93d0*/  @!P0 BRA `(.L_x_103) ;  /* 0xfffffffc00f08947 */ /* 0x008fea000383ffff */
[----:B------:R-:W-:Y:S05]  /*93e0*/  BRA `(.L_x_102) ;  /* 0xffffffd0005c7947 */ /* 0x000fea000383ffff */
.L_x_112:
[----:B---3--:R3:W4:Y:S02]  /*93f0*/  SYNCS.PHASECHK.TRANS64.TRYWAIT P0, [R2+URZ+0x40], R0 ;  /* 0x00004000020075a7 */ /* 0x00872400080011ff */
[----:B----4-:R-:W-:Y:S05]  /*9400*/  @!P0 NANOSLEEP.SYNCS 0x989680 ;  /* 0x009896800000895d */ /* 0x010fea0003900000 */
[----:B------:R-:W4:Y:S02]  /*9410*/  @!P0 SYNCS.PHASECHK.TRANS64 P0, [R2+URZ+0x40], R0 ;  /* 0x00004000020085a7 */ /* 0x000f2400080010ff */
[----:B----4-:R-:W-:Y:S05]  /*9420*/  @!P0 BRA `(.L_x_112) ;  /* 0xfffffffc00f08947 */ /* 0x010fea000383ffff */
[----:B------:R-:W-:Y:S05]  /*9430*/  BRA `(.L_x_111) ;  /* 0xffffffd800487947 */ /* 0x000fea000383ffff */
.L_x_120:
[----:B---3--:R3:W4:Y:S02]  /*9440*/  SYNCS.PHASECHK.TRANS64.TRYWAIT P0, [R2+URZ+0x40], R4 ;  /* 0x00004004020075a7 */ /* 0x00872400080011ff */
[----:B----4-:R-:W-:Y:S05]  /*9450*/  @!P0 NANOSLEEP.SYNCS 0x989680 ;  /* 0x009896800000895d */ /* 0x010fea0003900000 */
[----:B------:R-:W4:Y:S02]  /*9460*/  @!P0 SYNCS.PHASECHK.TRANS64 P0, [R2+URZ+0x40], R4 ;  /* 0x00004004020085a7 */ /* 0x000f2400080010ff */
[----:B----4-:R-:W-:Y:S05]  /*9470*/  @!P0 BRA `(.L_x_120) ;  /* 0xfffffffc00f08947 */ /* 0x010fea000383ffff */
[----:B------:R-:W-:Y:S05]  /*9480*/  BRA `(.L_x_119) ;  /* 0xffffffe000587947 */ /* 0x000fea000383ffff */
.L_x_128:
[----:B---3--:R3:W4:Y:S02]  /*9490*/  SYNCS.PHASECHK.TRANS64.TRYWAIT P0, [R3+URZ+0x40], R0 ;  /* 0x00004000030075a7 */ /* 0x00872400080011ff */
[----:B----4-:R-:W-:Y:S05]  /*94a0*/  @!P0 NANOSLEEP.SYNCS 0x989680 ;  /* 0x009896800000895d */ /* 0x010fea0003900000 */
[----:B------:R-:W4:Y:S02]  /*94b0*/  @!P0 SYNCS.PHASECHK.TRANS64 P0, [R3+URZ+0x40], R0 ;  /* 0x00004000030085a7 */ /* 0x000f2400080010ff */
[----:B----4-:R-:W-:Y:S05]  /*94c0*/  @!P0 BRA `(.L_x_128) ;  /* 0xfffffffc00f08947 */ /* 0x010fea000383ffff */
[----:B------:R-:W-:Y:S05]  /*94d0*/  BRA `(.L_x_127) ;  /* 0xffffffe800687947 */ /* 0x000fea000383ffff */
        .weak           $__internal_0_$__cuda_sm10x_tcgen05_guardrail_trap_col_being_dealloced_not_returned_by_alloc
        .type           $__internal_0_$__cuda_sm10x_tcgen05_guardrail_trap_col_being_dealloced_not_returned_by_alloc,@function
        .size           $__internal_0_$__cuda_sm10x_tcgen05_guardrail_trap_col_being_dealloced_not_returned_by_alloc,($__internal_1_$__cuda_sm10x_tcgen05_guardrail_trap_phase_invalid_during_alloc - $__internal_0_$__cuda_sm10x_tcgen05_guardrail_trap_col_being_dealloced_not_returned_by_alloc)
$__internal_0_$__cuda_sm10x_tcgen05_guardrail_trap_col_being_dealloced_not_returned_by_alloc:
[----:B------:R-:W-:Y:S05]  /*94e0*/  BPT.TRAP 0x1 ;  /* 0x000000040000795c */ /* 0x000fea0000300000 */
[----:B------:R-:W-:-:S04]  /*94f0*/  HFMA2 R3, -RZ, RZ, 0, 0 ;  /* 0x00000000ff037431 */ /* 0x000fc800000001ff */
[----:B------:R-:W-:Y:S05]  /*9500*/  RET.REL.NODEC R2 `(_ZN7cutlass13device_kernelINS_4gemm6kernel13GemmUniversalIN4cute5tupleIJiiiiEEENS1_10collective13CollectiveMmaINS1_35MainloopSm100TmaUmmaWarpSpecializedILi4ELi2ELi4ENS5_IJNS4_1CILi2EEENSA_ILi1EEESC_EEEEENS5_IJNSA_ILi64EEENSA_ILi128EEESG_EEENS_6half_tENS5_IJlSC_lEEESI_SJ_NS4_8TiledMMAINS4_8MMA_AtomIJNS4_20SM100_MMA_F16BF16_SSISI_SI_fLi64ELi128ELNS4_4UMMA5MajorE0ELSO_0ELNSN_7ScaleInE0ELSP_0EEEEEENS4_6LayoutINS5_IJSC_SC_SC_EEENS5_IJNSA_ILi0EEESU_SU_EEEEENS5_IJNS4_10UnderscoreESX_SX_EEEEENS4_13SM90_TMA_LOADENS4_14ComposedLayoutINS4_7SwizzleILi3ELi4ELi3EEENS4_18smem_ptr_flag_bitsILi16EEENSS_INS5_IJNSA_ILi8EEESF_EEENS5_IJSF_SC_EEEEEEEvNS4_8identityENS4_23SM90_TMA_LOAD_MULTICASTES1A_vS1B_EENS_8epilogue10collective18CollectiveEpilogueINS1E_23Sm100TmaWarpSpecializedILi4ELi2ELi16ELb1ELb0EEEJSH_NS5_IJNSS_ISF_SC_EENSS_INSA_ILi32EEESC_EEEEESI_SJ_SI_SJ_NS1E_6fusion15FusionCallbacksIS1I_NS1N_17LinearCombinationISI_fSI_fLNS_15FloatRoundStyleE2EEESH_S1M_JEEENS4_5SM1004TMEM4LOAD26SM100_TMEM_LOAD_16dp256b4xES10_NS11_INS12_ILi2ELi4ELi3EEES15_NSS_INS5_IJS16_S1K_EEENS5_IJS1K_SC_EEEEEEENS4_17SM75_U32x4_LDSM_NENS4_14SM90_TMA_STOREES21_NS4_17SM90_U32x4_STSM_NENS4_39AutoVectorizingCopyWithAssumedAlignmentILi128EEEEEEvvEEEEvNT_6ParamsE) ;  /* 0xffffff6802bc7950 */ /* 0x000fea0003c3ffff */
        .weak           $__internal_1_$__cuda_sm10x_tcgen05_guardrail_trap_phase_invalid_during_alloc
        .type           $__internal_1_$__cuda_sm10x_tcgen05_guardrail_trap_phase_invalid_during_alloc,@function
        .size           $__internal_1_$__cuda_sm10x_tcgen05_guardrail_trap_phase_invalid_during_alloc,($__internal_2_$__cuda_sm10x_tcgen05_guardrail_trap_unallocated_columns_being_dealloced - $__internal_1_$__cuda_sm10x_tcgen05_guardrail_trap_phase_invalid_during_alloc)
$__internal_1_$__cuda_sm10x_tcgen05_guardrail_trap_phase_invalid_during_alloc:
[----:B------:R-:W-:Y:S05]  /*9510*/  BPT.TRAP 0x1 ;  /* 0x000000040000795c */ /* 0x000fea0000300000 */
[----:B------:R-:W-:-:S04]  /*9520*/  MOV R5, 0x0 ;  /* 0x0000000000057802 */ /* 0x000fc80000000f00 */
[----:B------:R-:W-:Y:S05]  /*9530*/  RET.REL.NODEC R4 `(_ZN7cutlass13device_kernelINS_4gemm6kernel13GemmUniversalIN4cute5tupleIJiiiiEEENS1_10collective13CollectiveMmaINS1_35MainloopSm100TmaUmmaWarpSpecializedILi4ELi2ELi4ENS5_IJNS4_1CILi2EEENSA_ILi1EEESC_EEEEENS5_IJNSA_ILi64EEENSA_ILi128EEESG_EEENS_6half_tENS5_IJlSC_lEEESI_SJ_NS4_8TiledMMAINS4_8MMA_AtomIJNS4_20SM100_MMA_F16BF16_SSISI_SI_fLi64ELi128ELNS4_4UMMA5MajorE0ELSO_0ELNSN_7ScaleInE0ELSP_0EEEEEENS4_6LayoutINS5_IJSC_SC_SC_EEENS5_IJNSA_ILi0EEESU_SU_EEEEENS5_IJNS4_10UnderscoreESX_SX_EEEEENS4_13SM90_TMA_LOADENS4_14ComposedLayoutINS4_7SwizzleILi3ELi4ELi3EEENS4_18smem_ptr_flag_bitsILi16EEENSS_INS5_IJNSA_ILi8EEESF_EEENS5_IJSF_SC_EEEEEEEvNS4_8identityENS4_23SM90_TMA_LOAD_MULTICASTES1A_vS1B_EENS_8epilogue10collective18CollectiveEpilogueINS1E_23Sm100TmaWarpSpecializedILi4ELi2ELi16ELb1ELb0EEEJSH_NS5_IJNSS_ISF_SC_EENSS_INSA_ILi32EEESC_EEEEESI_SJ_SI_SJ_NS1E_6fusion15FusionCallbacksIS1I_NS1N_17LinearCombinationISI_fSI_fLNS_15FloatRoundStyleE2EEESH_S1M_JEEENS4_5SM1004TMEM4LOAD26SM100_TMEM_LOAD_16dp256b4xES10_NS11_INS12_ILi2ELi4ELi3EEES15_NSS_INS5_IJS16_S1K_EEENS5_IJS1K_SC_EEEEEEENS4_17SM75_U32x4_LDSM_NENS4_14SM90_TMA_STOREES21_NS4_17SM90_U32x4_STSM_NENS4_39AutoVectorizingCopyWithAssumedAlignmentILi128EEEEEEvvEEEEvNT_6ParamsE) ;  /* 0xffffff6804b07950 */ /* 0x000fea0003c3ffff */
        .weak           $__internal_2_$__cuda_sm10x_tcgen05_guardrail_trap_unallocated_columns_being_dealloced
        .type           $__internal_2_$__cuda_sm10x_tcgen05_guardrail_trap_unallocated_columns_being_dealloced,@function
        .size           $__internal_2_$__cuda_sm10x_tcgen05_guardrail_trap_unallocated_columns_being_dealloced,(.L_x_183 - $__internal_2_$__cuda_sm10x_tcgen05_guardrail_trap_unallocated_columns_being_dealloced)
$__internal_2_$__cuda_sm10x_tcgen05_guardrail_trap_unallocated_columns_being_dealloced:
[----:B------:R-:W-:Y:S05]  /*9540*/  BPT.TRAP 0x1 ;  /* 0x000000040000795c */ /* 0x000fea0000300000 */
[----:B------:R-:W-:-:S04]  /*9550*/  HFMA2 R3, -RZ, RZ, 0, 0 ;  /* 0x00000000ff037431 */ /* 0x000fc800000001ff */
[----:B------:R-:W-:Y:S05]  /*9560*/  RET.REL.NODEC R2 `(_ZN7cutlass13device_kernelINS_4gemm6kernel13GemmUniversalIN4cute5tupleIJiiiiEEENS1_10collective13CollectiveMmaINS1_35MainloopSm100TmaUmmaWarpSpecializedILi4ELi2ELi4ENS5_IJNS4_1CILi2EEENSA_ILi1EEESC_EEEEENS5_IJNSA_ILi64EEENSA_ILi128EEESG_EEENS_6half_tENS5_IJlSC_lEEESI_SJ_NS4_8TiledMMAINS4_8MMA_AtomIJNS4_20SM100_MMA_F16BF16_SSISI_SI_fLi64ELi128ELNS4_4UMMA5MajorE0ELSO_0ELNSN_7ScaleInE0ELSP_0EEEEEENS4_6LayoutINS5_IJSC_SC_SC_EEENS5_IJNSA_ILi0EEESU_SU_EEEEENS5_IJNS4_10UnderscoreESX_SX_EEEEENS4_13SM90_TMA_LOADENS4_14ComposedLayoutINS4_7SwizzleILi3ELi4ELi3EEENS4_18smem_ptr_flag_bitsILi16EEENSS_INS5_IJNSA_ILi8EEESF_EEENS5_IJSF_SC_EEEEEEEvNS4_8identityENS4_23SM90_TMA_LOAD_MULTICASTES1A_vS1B_EENS_8epilogue10collective18CollectiveEpilogueINS1E_23Sm100TmaWarpSpecializedILi4ELi2ELi16ELb1ELb0EEEJSH_NS5_IJNSS_ISF_SC_EENSS_INSA_ILi32EEESC_EEEEESI_SJ_SI_SJ_NS1E_6fusion15FusionCallbacksIS1I_NS1N_17LinearCombinationISI_fSI_fLNS_15FloatRoundStyleE2EEESH_S1M_JEEENS4_5SM1004TMEM4LOAD26SM100_TMEM_LOAD_16dp256b4xES10_NS11_INS12_ILi2ELi4ELi3EEES15_NSS_INS5_IJS16_S1K_EEENS5_IJS1K_SC_EEEEEEENS4_17SM75_U32x4_LDSM_NENS4_14SM90_TMA_STOREES21_NS4_17SM90_U32x4_STSM_NENS4_39AutoVectorizingCopyWithAssumedAlignmentILi128EEEEEEvvEEEEvNT_6ParamsE) ;  /* 0xffffff6802a47950 */ /* 0x000fea0003c3ffff */
.L_x_182:
[----:B------:R-:W-:-:S00]  /*9570*/  BRA `(.L_x_182) ;  /* 0xfffffffc00fc7947 */ /* 0x000fc0000383ffff */
[----:B------:R-:W-:-:S00]  /*9580*/  NOP ;  /* 0x0000000000007918 */ /* 0x000fc00000000000 */
[----:B------:R-:W-:-:S00]  /*9590*/  NOP ;  /* 0x0000000000007918 */ /* 0x000fc00000000000 */
[----:B------:R-:W-:-:S00]  /*95a0*/  NOP ;  /* 0x0000000000007918 */ /* 0x000fc00000000000 */
[----:B------:R-:W-:-:S00]  /*95b0*/  NOP ;  /* 0x0000000000007918 */ /* 0x000fc00000000000 */
[----:B------:R-:W-:-:S00]  /*95c0*/  NOP ;  /* 0x0000000000007918 */ /* 0x000fc00000000000 */
[----:B------:R-:W-:-:S00]  /*95d0*/  NOP ;  /* 0x0000000000007918 */ /* 0x000fc00000000000 */
[----:B------:R-:W-:-:S00]  /*95e0*/  NOP ;  /* 0x0000000000007918 */ /* 0x000fc00000000000 */
[----:B------:R-:W-:-:S00]  /*95f0*/  NOP ;  /* 0x0000000000007918 */ /* 0x000fc00000000000 */
.L_x_183:


//--------------------- .nv.global.init           --------------------------
	.section	.nv.global.init,"aw",@progbits
.nv.global.init:
	.type		$str$27,@object
	.size		$str$27,($str$28 - $str$27)
$str$27:
        /*0000*/ 	.byte	0x28, 0x61, 0x64, 0x64, 0x72, 0x65, 0x73, 0x73, 0x20, 0x26, 0x20, 0x6d, 0x61, 0x73, 0x6b, 0x29
        /*0010*/ 	.byte	0x20, 0x3d, 0x3d, 0x20, 0x30, 0x00
	.type		$str$28,@object
	.size		$str$28,($str$26 - $str$28)
$str$28:
        /*0016*/ 	.byte	0x2f, 0x74, 0x6d, 0x70, 0x2f, 0x63, 0x75, 0x74, 0x6c, 0x61, 0x73, 0x73, 0x5f, 0x73, 0x77, 0x65
        /*0026*/ 	.byte	0x65, 0x70, 0x5f, 0x73, 0x72, 0x63, 0x2f, 0x69, 0x6e, 0x63, 0x6c, 0x75, 0x64, 0x65, 0x2f, 0x63
        /*0036*/ 	.byte	0x75, 0x74, 0x65, 0x2f, 0x70, 0x6f, 0x69, 0x6e, 0x74, 0x65, 0x72, 0x5f, 0x66, 0x6c, 0x61, 0x67
        /*0046*/ 	.byte	0x67, 0x65, 0x64, 0x2e, 0x68, 0x70, 0x70, 0x00
	.type		$str$26,@object
	.size		$str$26,($str$25 - $str$26)
$str$26:
        /*004e*/ 	.byte	0x2f, 0x74, 0x6d, 0x70, 0x2f, 0x63, 0x75, 0x74, 0x6c, 0x61, 0x73, 0x73, 0x5f, 0x73, 0x77, 0x65
        /*005e*/ 	.byte	0x65, 0x70, 0x5f, 0x73, 0x72, 0x63, 0x2f, 0x69, 0x6e, 0x63, 0x6c, 0x75, 0x64, 0x65, 0x2f, 0x63
        /*006e*/ 	.byte	0x75, 0x74, 0x65, 0x2f, 0x61, 0x74, 0x6f, 0x6d, 0x2f, 0x63, 0x6f, 0x70, 0x79, 0x5f, 0x74, 0x72
        /*007e*/ 	.byte	0x61, 0x69, 0x74, 0x73, 0x5f, 0x73, 0x6d, 0x31, 0x30, 0x30, 0x2e, 0x68, 0x70, 0x70, 0x00
	.type		$str$25,@object
	.size		$str$25,(__unnamed_1 - $str$25)
$str$25:
        /*008d*/ 	.byte	0x28, 0x28, 0x75, 0x69, 0x6e, 0x74, 0x33, 0x32, 0x5f, 0x74, 0x28, 0x74, 0x68, 0x72, 0x65, 0x61
        /*009d*/ 	.byte	0x64, 0x49, 0x64, 0x78, 0x2e, 0x78, 0x29, 0x20, 0x2f, 0x20, 0x33, 0x32, 0x29, 0x20, 0x25, 0x20
        /*00ad*/ 	.byte	0x34, 0x29, 0x20, 0x3d, 0x3d, 0x20, 0x28, 0x28, 0x28, 0x74, 0x6d, 0x65, 0x6d, 0x5f, 0x61, 0x64
        /*00bd*/ 	.byte	0x64, 0x72, 0x20, 0x3e, 0x3e, 0x20, 0x31, 0x36, 0x29, 0x20, 0x2f, 0x20, 0x33, 0x32, 0x29, 0x20
        /*00cd*/ 	.byte	0x25, 0x20, 0x34, 0x29, 0x00
	.type		__unnamed_1,@object
	.size		__unnamed_1,(__unnamed_2 - __unnamed_1)
__unnamed_1:
        /*00d2*/ 	.byte	0x61, 0x75, 0x74, 0x6f, 0x20, 0x63, 0x75, 0x74, 0x65, 0x3a, 0x3a, 0x61, 0x73, 0x5f, 0x70, 0x6f
        /* <DEDUP_REMOVED lines=24> */
        /*0262*/ 	.byte	0x3e, 0x3e, 0x3e, 0x5d, 0x00
	.type		__unnamed_2,@object
	.size		__unnamed_2,(.L_2 - __unnamed_2)
__unnamed_2:
        /* <DEDUP_REMOVED lines=46> */
.L_2:


//--------------------- .nv.shared._ZN7cutlass13device_kernelINS_4gemm6kernel13GemmUniversalIN4cute5tupleIJiiiiEEENS1_10collective13CollectiveMmaINS1_35MainloopSm100TmaUmmaWarpSpecializedILi4ELi2ELi4ENS5_IJNS4_1CILi2EEENSA_ILi1EEESC_EEEEENS5_IJNSA_ILi64EEENSA_ILi128EEESG_EEENS_6half_tENS5_IJlSC_lEEESI_SJ_NS4_8TiledMMAINS4_8MMA_AtomIJNS4_20SM100_MMA_F16BF16_SSISI_SI_fLi64ELi128ELNS4_4UMMA5MajorE0ELSO_0ELNSN_7ScaleInE0ELSP_0EEEEEENS4_6LayoutINS5_IJSC_SC_SC_EEENS5_IJNSA_ILi0EEESU_SU_EEEEENS5_IJNS4_10UnderscoreESX_SX_EEEEENS4_13SM90_TMA_LOADENS4_14ComposedLayoutINS4_7SwizzleILi3ELi4ELi3EEENS4_18smem_ptr_flag_bitsILi16EEENSS_INS5_IJNSA_ILi8EEESF_EEENS5_IJSF_SC_EEEEEEEvNS4_8identityENS4_23SM90_TMA_LOAD_MULTICASTES1A_vS1B_EENS_8epilogue10collective18CollectiveEpilogueINS1E_23Sm100TmaWarpSpecializedILi4ELi2ELi16ELb1ELb0EEEJSH_NS5_IJNSS_ISF_SC_EENSS_INSA_ILi32EEESC_EEEEESI_SJ_SI_SJ_NS1E_6fusion15FusionCallbacksIS1I_NS1N_17LinearCombinationISI_fSI_fLNS_15FloatRoundStyleE2EEESH_S1M_JEEENS4_5SM1004TMEM4LOAD26SM100_TMEM_LOAD_16dp256b4xES10_NS11_INS12_ILi2ELi4ELi3EEES15_NSS_INS5_IJS16_S1K_EEENS5_IJS1K_SC_EEEEEEENS4_17SM75_U32x4_LDSM_NENS4_14SM90_TMA_STOREES21_NS4_17SM90_U32x4_STSM_NENS4_39AutoVectorizingCopyWithAssumedAlignmentILi128EEEEEEvvEEEEvNT_6ParamsE --------------------------
	.section	.nv.shared._ZN7cutlass13device_kernelINS_4gemm6kernel13GemmUniversalIN4cute5tupleIJiiiiEEENS1_10collective13CollectiveMmaINS1_35MainloopSm100TmaUmmaWarpSpecializedILi4ELi2ELi4ENS5_IJNS4_1CILi2EEENSA_ILi1EEESC_EEEEENS5_IJNSA_ILi64EEENSA_ILi128EEESG_EEENS_6half_tENS5_IJlSC_lEEESI_SJ_NS4_8TiledMMAINS4_8MMA_AtomIJNS4_20SM100_MMA_F16BF16_SSISI_SI_fLi64ELi128ELNS4_4UMMA5MajorE0ELSO_0ELNSN_7ScaleInE0ELSP_0EEEEEENS4_6LayoutINS5_IJSC_SC_SC_EEENS5_IJNSA_ILi0EEESU_SU_EEEEENS5_IJNS4_10UnderscoreESX_SX_EEEEENS4_13SM90_TMA_LOADENS4_14ComposedLayoutINS4_7SwizzleILi3ELi4ELi3EEENS4_18smem_ptr_flag_bitsILi16EEENSS_INS5_IJNSA_ILi8EEESF_EEENS5_IJSF_SC_EEEEEEEvNS4_8identityENS4_23SM90_TMA_LOAD_MULTICASTES1A_vS1B_EENS_8epilogue10collective18CollectiveEpilogueINS1E_23Sm100TmaWarpSpecializedILi4ELi2ELi16ELb1ELb0EEEJSH_NS5_IJNSS_ISF_SC_EENSS_INSA_ILi32EEESC_EEEEESI_SJ_SI_SJ_NS1E_6fusion15FusionCallbacksIS1I_NS1N_17LinearCombinationISI_fSI_fLNS_15FloatRoundStyleE2EEESH_S1M_JEEENS4_5SM1004TMEM4LOAD26SM100_TMEM_LOAD_16dp256b4xES10_NS11_INS12_ILi2ELi4ELi3EEES15_NSS_INS5_IJS16_S1K_EEENS5_IJS1K_SC_EEEEEEENS4_17SM75_U32x4_LDSM_NENS4_14SM90_TMA_STOREES21_NS4_17SM90_U32x4_STSM_NENS4_39AutoVectorizingCopyWithAssumedAlignmentILi128EEEEEEvvEEEEvNT_6ParamsE,"aw",@nobits
	.sectionflags	@""
	.align	16
	.zero		1024


//--------------------- .nv.shared.reserved.0     --------------------------
	.section	.nv.shared.reserved.0,"aw",@nobits
	.weak		__nv_reservedSMEM_offset_0_alias
	.size		__nv_reservedSMEM_offset_0_alias, 0, 64
	.other		__nv_reservedSMEM_offset_0_alias,@"STO_CUDA_RESERVED_SHARED STV_DEFAULT"
__nv_reservedSMEM_offset_0_alias:
	.zero		0
.nv.shared.reserved.0:
	.zero		64
	.weak		__nv_reservedSMEM_tcgen05_partition
	.type		__nv_reservedSMEM_tcgen05_partition,@object
	.size		__nv_reservedSMEM_tcgen05_partition,(.L_0 - __nv_reservedSMEM_tcgen05_partition)
__nv_reservedSMEM_tcgen05_partition:
	.zero		32
.L_0:


//--------------------- .nv.global                --------------------------
	.section	.nv.global,"aw",@nobits
.nv.global:
	.type		_ZN39_INTERNAL_9ce54644_4_k_cu_3aae3069_68924cute1_E,@object
	.size		_ZN39_INTERNAL_9ce54644_4_k_cu_3aae3069_68924cute1_E,(_ZN39_INTERNAL_9ce54644_4_k_cu_3aae3069_68924cuda3std3__45__cpo6cbeginE - _ZN39_INTERNAL_9ce54644_4_k_cu_3aae3069_68924cute1_E)
_ZN39_INTERNAL_9ce54644_4_k_cu_3aae3069_68924cute1_E:
	.zero		1
	.type		_ZN39_INTERNAL_9ce54644_4_k_cu_3aae3069_68924cuda3std3__45__cpo6cbeginE,@object
	.size		_ZN39_INTERNAL_9ce54644_4_k_cu_3aae3069_68924cuda3std3__45__cpo6cbeginE,(_ZN39_INTERNAL_9ce54644_4_k_cu_3aae3069_68924cuda3std3__48in_placeE - _ZN39_INTERNAL_9ce54644_4_k_cu_3aae3069_68924cuda3std3__45__cpo6cbeginE)
_ZN39_INTERNAL_9ce54644_4_k_cu_3aae3069_68924cuda3std3__45__cpo6cbeginE:
	.zero		1
	.type		_ZN39_INTERNAL_9ce54644_4_k_cu_3aae3069_68924cuda3std3__48in_placeE,@object
	.size		_ZN39_INTERNAL_9ce54644_4_k_cu_3aae3069_68924cuda3std3__48in_placeE,(_ZN39_INTERNAL_9ce54644_4_k_cu_3aae3069_68924cuda3std6ranges3__45__cpo9iter_moveE - _ZN39_INTERNAL_9ce54644_4_k_cu_3aae3069_68924cuda3std3__48in_placeE)
_ZN39_INTERNAL_9ce54644_4_k_cu_3aae3069_68924cuda3std3__48in_placeE:
	.zero		1
	.type		_ZN39_INTERNAL_9ce54644_4_k_cu_3aae3069_68924cuda3std6ranges3__45__cpo9iter_moveE,@object
	.size		_ZN39_INTERNAL_9ce54644_4_k_cu_3aae3069_68924cuda3std6ranges3__45__cpo9iter_moveE,(_ZN39_INTERNAL_9ce54644_4_k_cu_3aae3069_68924cuda3std3__45__cpo5beginE - _ZN39_INTERNAL_9ce54644_4_k_cu_3aae3069_68924cuda3std6ranges3__45__cpo9iter_moveE)
_ZN39_INTERNAL_9ce54644_4_k_cu_3aae3069_68924cuda3std6ranges3__45__cpo9iter_moveE:
	.zero		1
	.type		_ZN39_INTERNAL_9ce54644_4_k_cu_3aae3069_68924cuda3std3__45__cpo5beginE,@object
	.size		_ZN39_INTERNAL_9ce54644_4_k_cu_3aae3069_68924cuda3std3__45__cpo5beginE,(_ZN39_INTERNAL_9ce54644_4_k_cu_3aae3069_68924cuda3std3__441_GLOBAL__N__9ce54644_4_k_cu_3aae3069_68926ignoreE - _ZN39_INTERNAL_9ce54644_4_k_cu_3aae3069_68924cuda3std3__45__cpo5beginE)
_ZN39_INTERNAL_9ce54644_4_k_cu_3aae3069_68924cuda3std3__45__cpo5beginE:
	.zero		1
	.type		_ZN39_INTERNAL_9ce54644_4_k_cu_3aae3069_68924cuda3std3__441_GLOBAL__N__9ce54644_4_k_cu_3aae3069_68926ignoreE,@object
	.size		_ZN39_INTERNAL_9ce54644_4_k_cu_3aae3069_68924cuda3std3__441_GLOBAL__N__9ce54644_4_k_cu_3aae3069_68926ignoreE,(_ZN39_INTERNAL_9ce54644_4_k_cu_3aae3069_68924cute7productE - _ZN39_INTERNAL_9ce54644_4_k_cu_3aae3069_68924cuda3std3__441_GLOBAL__N__9ce54644_4_k_cu_3aae3069_68926ignoreE)
_ZN39_INTERNAL_9ce54644_4_k_cu_3aae3069_68924cuda3std3__441_GLOBAL__N__9ce54644_4_k_cu_3aae3069_68926ignoreE:
	.zero		1
	.type		_ZN39_INTERNAL_9ce54644_4_k_cu_3aae3069_68924cute7productE,@object
	.size		_ZN39_INTERNAL_9ce54644_4_k_cu_3aae3069_68924cute7productE,(_ZN39_INTERNAL_9ce54644_4_k_cu_3aae3069_68924cuda3std3__45__cpo3endE - _ZN39_INTERNAL_9ce54644_4_k_cu_3aae3069_68924cute7productE)
_ZN39_INTERNAL_9ce54644_4_k_cu_3aae3069_68924cute7productE:
	.zero		1
	.type		_ZN39_INTERNAL_9ce54644_4_k_cu_3aae3069_68924cuda3std3__45__cpo3endE,@object
	.size		_ZN39_INTERNAL_9ce54644_4_k_cu_3aae3069_68924cuda3std3__45__cpo3endE,(_ZN39_INTERNAL_9ce54644_4_k_cu_3aae3069_68924cuda3std3__419piecewise_constructE - _ZN39_INTERNAL_9ce54644_4_k_cu_3aae3069_68924cuda3std3__45__cpo3endE)
_ZN39_INTERNAL_9ce54644_4_k_cu_3aae3069_68924cuda3std3__45__cpo3endE:
	.zero		1
	.type		_ZN39_INTERNAL_9ce54644_4_k_cu_3aae3069_68924cuda3std3__419piecewise_constructE,@object
	.size		_ZN39_INTERNAL_9ce54644_4_k_cu_3aae3069_68924cuda3std3__419piecewise_constructE,(_ZN39_INTERNAL_9ce54644_4_k_cu_3aae3069_68924cuda3std3__45__cpo4cendE - _ZN39_INTERNAL_9ce54644_4_k_cu_3aae3069_68924cuda3std3__419piecewise_constructE)
_ZN39_INTERNAL_9ce54644_4_k_cu_3aae3069_68924cuda3std3__419piecewise_constructE:
	.zero		1
	.type		_ZN39_INTERNAL_9ce54644_4_k_cu_3aae3069_68924cuda3std3__45__cpo4cendE,@object
	.size		_ZN39_INTERNAL_9ce54644_4_k_cu_3aae3069_68924cuda3std3__45__cpo4cendE,(_ZN39_INTERNAL_9ce54644_4_k_cu_3aae3069_68924cuda3std6ranges3__45__cpo4swapE - _ZN39_INTERNAL_9ce54644_4_k_cu_3aae3069_68924cuda3std3__45__cpo4cendE)
_ZN39_INTERNAL_9ce54644_4_k_cu_3aae3069_68924cuda3std3__45__cpo4cendE:
	.zero		1
	.type		_ZN39_INTERNAL_9ce54644_4_k_cu_3aae3069_68924cuda3std6ranges3__45__cpo4swapE,@object
	.size		_ZN39_INTERNAL_9ce54644_4_k_cu_3aae3069_68924cuda3std6ranges3__45__cpo4swapE,(.L_10 - _ZN39_INTERNAL_9ce54644_4_k_cu_3aae3069_68924cuda3std6ranges3__45__cpo4swapE)
_ZN39_INTERNAL_9ce54644_4_k_cu_3aae3069_68924cuda3std6ranges3__45__cpo4swapE:
	.zero		1
.L_10:


//--------------------- .nv.constant0._ZN7cutlass13device_kernelINS_4gemm6kernel13GemmUniversalIN4cute5tupleIJiiiiEEENS1_10collective13CollectiveMmaINS1_35MainloopSm100TmaUmmaWarpSpecializedILi4ELi2ELi4ENS5_IJNS4_1CILi2EEENSA_ILi1EEESC_EEEEENS5_IJNSA_ILi64EEENSA_ILi128EEESG_EEENS_6half_tENS5_IJlSC_lEEESI_SJ_NS4_8TiledMMAINS4_8MMA_AtomIJNS4_20SM100_MMA_F16BF16_SSISI_SI_fLi64ELi128ELNS4_4UMMA5MajorE0ELSO_0ELNSN_7ScaleInE0ELSP_0EEEEEENS4_6LayoutINS5_IJSC_SC_SC_EEENS5_IJNSA_ILi0EEESU_SU_EEEEENS5_IJNS4_10UnderscoreESX_SX_EEEEENS4_13SM90_TMA_LOADENS4_14ComposedLayoutINS4_7SwizzleILi3ELi4ELi3EEENS4_18smem_ptr_flag_bitsILi16EEENSS_INS5_IJNSA_ILi8EEESF_EEENS5_IJSF_SC_EEEEEEEvNS4_8identityENS4_23SM90_TMA_LOAD_MULTICASTES1A_vS1B_EENS_8epilogue10collective18CollectiveEpilogueINS1E_23Sm100TmaWarpSpecializedILi4ELi2ELi16ELb1ELb0EEEJSH_NS5_IJNSS_ISF_SC_EENSS_INSA_ILi32EEESC_EEEEESI_SJ_SI_SJ_NS1E_6fusion15FusionCallbacksIS1I_NS1N_17LinearCombinationISI_fSI_fLNS_15FloatRoundStyleE2EEESH_S1M_JEEENS4_5SM1004TMEM4LOAD26SM100_TMEM_LOAD_16dp256b4xES10_NS11_INS12_ILi2ELi4ELi3EEES15_NSS_INS5_IJS16_S1K_EEENS5_IJS1K_SC_EEEEEEENS4_17SM75_U32x4_LDSM_NENS4_14SM90_TMA_STOREES21_NS4_17SM90_U32x4_STSM_NENS4_39AutoVectorizingCopyWithAssumedAlignmentILi128EEEEEEvvEEEEvNT_6ParamsE --------------------------
	.section	.nv.constant0._ZN7cutlass13device_kernelINS_4gemm6kernel13GemmUniversalIN4cute5tupleIJiiiiEEENS1_10collective13CollectiveMmaINS1_35MainloopSm100TmaUmmaWarpSpecializedILi4ELi2ELi4ENS5_IJNS4_1CILi2EEENSA_ILi1EEESC_EEEEENS5_IJNSA_ILi64EEENSA_ILi128EEESG_EEENS_6half_tENS5_IJlSC_lEEESI_SJ_NS4_8TiledMMAINS4_8MMA_AtomIJNS4_20SM100_MMA_F16BF16_SSISI_SI_fLi64ELi128ELNS4_4UMMA5MajorE0ELSO_0ELNSN_7ScaleInE0ELSP_0EEEEEENS4_6LayoutINS5_IJSC_SC_SC_EEENS5_IJNSA_ILi0EEESU_SU_EEEEENS5_IJNS4_10UnderscoreESX_SX_EEEEENS4_13SM90_TMA_LOADENS4_14ComposedLayoutINS4_7SwizzleILi3ELi4ELi3EEENS4_18smem_ptr_flag_bitsILi16EEENSS_INS5_IJNSA_ILi8EEESF_EEENS5_IJSF_SC_EEEEEEEvNS4_8identityENS4_23SM90_TMA_LOAD_MULTICASTES1A_vS1B_EENS_8epilogue10collective18CollectiveEpilogueINS1E_23Sm100TmaWarpSpecializedILi4ELi2ELi16ELb1ELb0EEEJSH_NS5_IJNSS_ISF_SC_EENSS_INSA_ILi32EEESC_EEEEESI_SJ_SI_SJ_NS1E_6fusion15FusionCallbacksIS1I_NS1N_17LinearCombinationISI_fSI_fLNS_15FloatRoundStyleE2EEESH_S1M_JEEENS4_5SM1004TMEM4LOAD26SM100_TMEM_LOAD_16dp256b4xES10_NS11_INS12_ILi2ELi4ELi3EEES15_NSS_INS5_IJS16_S1K_EEENS5_IJS1K_SC_EEEEEEENS4_17SM75_U32x4_LDSM_NENS4_14SM90_TMA_STOREES21_NS4_17SM90_U32x4_STSM_NENS4_39AutoVectorizingCopyWithAssumedAlignmentILi128EEEEEEvvEEEEvNT_6ParamsE,"a",@progbits
	.sectionflags	@""
	.align	4
.nv.constant0._ZN7cutlass13device_kernelINS_4gemm6kernel13GemmUniversalIN4cute5tupleIJiiiiEEENS1_10collective13CollectiveMmaINS1_35MainloopSm100TmaUmmaWarpSpecializedILi4ELi2ELi4ENS5_IJNS4_1CILi2EEENSA_ILi1EEESC_EEEEENS5_IJNSA_ILi64EEENSA_ILi128EEESG_EEENS_6half_tENS5_IJlSC_lEEESI_SJ_NS4_8TiledMMAINS4_8MMA_AtomIJNS4_20SM100_MMA_F16BF16_SSISI_SI_fLi64ELi128ELNS4_4UMMA5MajorE0ELSO_0ELNSN_7ScaleInE0ELSP_0EEEEEENS4_6LayoutINS5_IJSC_SC_SC_EEENS5_IJNSA_ILi0EEESU_SU_EEEEENS5_IJNS4_10UnderscoreESX_SX_EEEEENS4_13SM90_TMA_LOADENS4_14ComposedLayoutINS4_7SwizzleILi3ELi4ELi3EEENS4_18smem_ptr_flag_bitsILi16EEENSS_INS5_IJNSA_ILi8EEESF_EEENS5_IJSF_SC_EEEEEEEvNS4_8identityENS4_23SM90_TMA_LOAD_MULTICASTES1A_vS1B_EENS_8epilogue10collective18CollectiveEpilogueINS1E_23Sm100TmaWarpSpecializedILi4ELi2ELi16ELb1ELb0EEEJSH_NS5_IJNSS_ISF_SC_EENSS_INSA_ILi32EEESC_EEEEESI_SJ_SI_SJ_NS1E_6fusion15FusionCallbacksIS1I_NS1N_17LinearCombinationISI_fSI_fLNS_15FloatRoundStyleE2EEESH_S1M_JEEENS4_5SM1004TMEM4LOAD26SM100_TMEM_LOAD_16dp256b4xES10_NS11_INS12_ILi2ELi4ELi3EEES15_NSS_INS5_IJS16_S1K_EEENS5_IJS1K_SC_EEEEEEENS4_17SM75_U32x4_LDSM_NENS4_14SM90_TMA_STOREES21_NS4_17SM90_U32x4_STSM_NENS4_39AutoVectorizingCopyWithAssumedAlignmentILi128EEEEEEvvEEEEvNT_6ParamsE:
	.zero		2944


//--------------------- SYMBOLS --------------------------

	.type		.nv.reservedSmem.offset0,@object
	.size		.nv.reservedSmem.offset0,0x4
	.type		.nv.reservedSmem.cap,@object
	.size		.nv.reservedSmem.cap,0x4
	.type		__assertfail,@function
